//
// Generated by NVIDIA NVVM Compiler
//
// Compiler Build ID: CL-36424714
// Cuda compilation tools, release 13.0, V13.0.88
// Based on NVVM 20.0.0
//

.version 9.0
.target sm_100
.address_size 64

	// .globl	_Z17setup_rand_kernelP17curandStateXORWOWi
.global .align 4 .b8 precalc_xorwow_matrix[102400];
.global .align 4 .b8 precalc_xorwow_offset_matrix[102400];
.global .align 4 .b8 mrg32k3aM1[2304];
.global .align 4 .b8 mrg32k3aM2[2304];
.global .align 4 .b8 mrg32k3aM1SubSeq[2016];
.global .align 4 .b8 mrg32k3aM2SubSeq[2016];
.global .align 4 .b8 mrg32k3aM1Seq[2304];
.global .align 4 .b8 mrg32k3aM2Seq[2304];
.const .align 8 .b8 __cr_lgamma_table[72];

.visible .entry _Z17setup_rand_kernelP17curandStateXORWOWi(
	.param .u64 .ptr .align 1 _Z17setup_rand_kernelP17curandStateXORWOWi_param_0,
	.param .u32 _Z17setup_rand_kernelP17curandStateXORWOWi_param_1
)
{
	.reg .pred 	%p<26>;
	.reg .b32 	%r<411>;
	.reg .b64 	%rd<18>;

	ld.param.u64 	%rd8, [_Z17setup_rand_kernelP17curandStateXORWOWi_param_0];
	ld.param.u32 	%r183, [_Z17setup_rand_kernelP17curandStateXORWOWi_param_1];
	mov.u32 	%r184, %tid.x;
	mov.u32 	%r185, %ctaid.x;
	mov.u32 	%r186, %ntid.x;
	mad.lo.s32 	%r1, %r185, %r186, %r184;
	setp.ge.s32 	%p1, %r1, %r183;
	@%p1 bra 	$L__BB0_44;
	cvta.to.global.u64 	%rd9, %rd8;
	cvt.s64.s32 	%rd17, %r1;
	mul.wide.s32 	%rd10, %r1, 48;
	add.s64 	%rd2, %rd9, %rd10;
	xor.b32  	%r187, %r183, -1429050551;
	mul.lo.s32 	%r188, %r187, 1099087573;
	setp.gt.s32 	%p2, %r183, -1;
	selp.b32 	%r189, -644748465, -1947113066, %p2;
	add.s32 	%r190, %r189, %r188;
	add.s32 	%r191, %r190, 6615241;
	add.s32 	%r192, %r188, 123456789;
	st.global.v2.u32 	[%rd2], {%r191, %r192};
	xor.b32  	%r193, %r188, 362436069;
	add.s32 	%r194, %r189, 521288629;
	st.global.v2.u32 	[%rd2+8], {%r193, %r194};
	xor.b32  	%r195, %r189, 88675123;
	add.s32 	%r196, %r188, 5783321;
	st.global.v2.u32 	[%rd2+16], {%r195, %r196};
	setp.eq.s32 	%p3, %r1, 0;
	@%p3 bra 	$L__BB0_43;
	mov.b32 	%r317, 0;
	mov.u64 	%rd12, precalc_xorwow_matrix;
$L__BB0_3:
	and.b64  	%rd4, %rd17, 3;
	setp.eq.s64 	%p4, %rd4, 0;
	@%p4 bra 	$L__BB0_42;
	mul.wide.u32 	%rd11, %r317, 3200;
	add.s64 	%rd5, %rd12, %rd11;
	cvt.u32.u64 	%r3, %rd4;
	mov.b32 	%r318, 0;
$L__BB0_5:
	mov.b32 	%r331, 0;
	mov.u32 	%r332, %r331;
	mov.u32 	%r333, %r331;
	mov.u32 	%r334, %r331;
	mov.u32 	%r335, %r331;
	mov.u32 	%r324, %r331;
$L__BB0_6:
	mul.wide.u32 	%rd13, %r324, 4;
	add.s64 	%rd14, %rd2, %rd13;
	ld.global.u32 	%r11, [%rd14+4];
	shl.b32 	%r12, %r324, 5;
	mov.b32 	%r330, 0;
$L__BB0_7:
	.pragma "nounroll";
	shr.u32 	%r201, %r11, %r330;
	and.b32  	%r202, %r201, 1;
	setp.eq.b32 	%p5, %r202, 1;
	not.pred 	%p6, %p5;
	add.s32 	%r203, %r12, %r330;
	mul.lo.s32 	%r204, %r203, 5;
	mul.wide.u32 	%rd15, %r204, 4;
	add.s64 	%rd6, %rd5, %rd15;
	@%p6 bra 	$L__BB0_9;
	ld.global.u32 	%r205, [%rd6];
	xor.b32  	%r335, %r335, %r205;
	ld.global.u32 	%r206, [%rd6+4];
	xor.b32  	%r334, %r334, %r206;
	ld.global.u32 	%r207, [%rd6+8];
	xor.b32  	%r333, %r333, %r207;
	ld.global.u32 	%r208, [%rd6+12];
	xor.b32  	%r332, %r332, %r208;
	ld.global.u32 	%r209, [%rd6+16];
	xor.b32  	%r331, %r331, %r209;
$L__BB0_9:
	and.b32  	%r211, %r201, 2;
	setp.eq.s32 	%p7, %r211, 0;
	@%p7 bra 	$L__BB0_11;
	ld.global.u32 	%r212, [%rd6+20];
	xor.b32  	%r335, %r335, %r212;
	ld.global.u32 	%r213, [%rd6+24];
	xor.b32  	%r334, %r334, %r213;
	ld.global.u32 	%r214, [%rd6+28];
	xor.b32  	%r333, %r333, %r214;
	ld.global.u32 	%r215, [%rd6+32];
	xor.b32  	%r332, %r332, %r215;
	ld.global.u32 	%r216, [%rd6+36];
	xor.b32  	%r331, %r331, %r216;
$L__BB0_11:
	and.b32  	%r218, %r201, 4;
	setp.eq.s32 	%p8, %r218, 0;
	@%p8 bra 	$L__BB0_13;
	ld.global.u32 	%r219, [%rd6+40];
	xor.b32  	%r335, %r335, %r219;
	ld.global.u32 	%r220, [%rd6+44];
	xor.b32  	%r334, %r334, %r220;
	ld.global.u32 	%r221, [%rd6+48];
	xor.b32  	%r333, %r333, %r221;
	ld.global.u32 	%r222, [%rd6+52];
	xor.b32  	%r332, %r332, %r222;
	ld.global.u32 	%r223, [%rd6+56];
	xor.b32  	%r331, %r331, %r223;
$L__BB0_13:
	and.b32  	%r225, %r201, 8;
	setp.eq.s32 	%p9, %r225, 0;
	@%p9 bra 	$L__BB0_15;
	ld.global.u32 	%r226, [%rd6+60];
	xor.b32  	%r335, %r335, %r226;
	ld.global.u32 	%r227, [%rd6+64];
	xor.b32  	%r334, %r334, %r227;
	ld.global.u32 	%r228, [%rd6+68];
	xor.b32  	%r333, %r333, %r228;
	ld.global.u32 	%r229, [%rd6+72];
	xor.b32  	%r332, %r332, %r229;
	ld.global.u32 	%r230, [%rd6+76];
	xor.b32  	%r331, %r331, %r230;
$L__BB0_15:
	and.b32  	%r232, %r201, 16;
	setp.eq.s32 	%p10, %r232, 0;
	@%p10 bra 	$L__BB0_17;
	ld.global.u32 	%r233, [%rd6+80];
	xor.b32  	%r335, %r335, %r233;
	ld.global.u32 	%r234, [%rd6+84];
	xor.b32  	%r334, %r334, %r234;
	ld.global.u32 	%r235, [%rd6+88];
	xor.b32  	%r333, %r333, %r235;
	ld.global.u32 	%r236, [%rd6+92];
	xor.b32  	%r332, %r332, %r236;
	ld.global.u32 	%r237, [%rd6+96];
	xor.b32  	%r331, %r331, %r237;
$L__BB0_17:
	and.b32  	%r239, %r201, 32;
	setp.eq.s32 	%p11, %r239, 0;
	@%p11 bra 	$L__BB0_19;
	ld.global.u32 	%r240, [%rd6+100];
	xor.b32  	%r335, %r335, %r240;
	ld.global.u32 	%r241, [%rd6+104];
	xor.b32  	%r334, %r334, %r241;
	ld.global.u32 	%r242, [%rd6+108];
	xor.b32  	%r333, %r333, %r242;
	ld.global.u32 	%r243, [%rd6+112];
	xor.b32  	%r332, %r332, %r243;
	ld.global.u32 	%r244, [%rd6+116];
	xor.b32  	%r331, %r331, %r244;
$L__BB0_19:
	and.b32  	%r246, %r201, 64;
	setp.eq.s32 	%p12, %r246, 0;
	@%p12 bra 	$L__BB0_21;
	ld.global.u32 	%r247, [%rd6+120];
	xor.b32  	%r335, %r335, %r247;
	ld.global.u32 	%r248, [%rd6+124];
	xor.b32  	%r334, %r334, %r248;
	ld.global.u32 	%r249, [%rd6+128];
	xor.b32  	%r333, %r333, %r249;
	ld.global.u32 	%r250, [%rd6+132];
	xor.b32  	%r332, %r332, %r250;
	ld.global.u32 	%r251, [%rd6+136];
	xor.b32  	%r331, %r331, %r251;
$L__BB0_21:
	and.b32  	%r253, %r201, 128;
	setp.eq.s32 	%p13, %r253, 0;
	@%p13 bra 	$L__BB0_23;
	ld.global.u32 	%r254, [%rd6+140];
	xor.b32  	%r335, %r335, %r254;
	ld.global.u32 	%r255, [%rd6+144];
	xor.b32  	%r334, %r334, %r255;
	ld.global.u32 	%r256, [%rd6+148];
	xor.b32  	%r333, %r333, %r256;
	ld.global.u32 	%r257, [%rd6+152];
	xor.b32  	%r332, %r332, %r257;
	ld.global.u32 	%r258, [%rd6+156];
	xor.b32  	%r331, %r331, %r258;
$L__BB0_23:
	and.b32  	%r260, %r201, 256;
	setp.eq.s32 	%p14, %r260, 0;
	@%p14 bra 	$L__BB0_25;
	ld.global.u32 	%r261, [%rd6+160];
	xor.b32  	%r335, %r335, %r261;
	ld.global.u32 	%r262, [%rd6+164];
	xor.b32  	%r334, %r334, %r262;
	ld.global.u32 	%r263, [%rd6+168];
	xor.b32  	%r333, %r333, %r263;
	ld.global.u32 	%r264, [%rd6+172];
	xor.b32  	%r332, %r332, %r264;
	ld.global.u32 	%r265, [%rd6+176];
	xor.b32  	%r331, %r331, %r265;
$L__BB0_25:
	and.b32  	%r267, %r201, 512;
	setp.eq.s32 	%p15, %r267, 0;
	@%p15 bra 	$L__BB0_27;
	ld.global.u32 	%r268, [%rd6+180];
	xor.b32  	%r335, %r335, %r268;
	ld.global.u32 	%r269, [%rd6+184];
	xor.b32  	%r334, %r334, %r269;
	ld.global.u32 	%r270, [%rd6+188];
	xor.b32  	%r333, %r333, %r270;
	ld.global.u32 	%r271, [%rd6+192];
	xor.b32  	%r332, %r332, %r271;
	ld.global.u32 	%r272, [%rd6+196];
	xor.b32  	%r331, %r331, %r272;
$L__BB0_27:
	and.b32  	%r274, %r201, 1024;
	setp.eq.s32 	%p16, %r274, 0;
	@%p16 bra 	$L__BB0_29;
	ld.global.u32 	%r275, [%rd6+200];
	xor.b32  	%r335, %r335, %r275;
	ld.global.u32 	%r276, [%rd6+204];
	xor.b32  	%r334, %r334, %r276;
	ld.global.u32 	%r277, [%rd6+208];
	xor.b32  	%r333, %r333, %r277;
	ld.global.u32 	%r278, [%rd6+212];
	xor.b32  	%r332, %r332, %r278;
	ld.global.u32 	%r279, [%rd6+216];
	xor.b32  	%r331, %r331, %r279;
$L__BB0_29:
	and.b32  	%r281, %r201, 2048;
	setp.eq.s32 	%p17, %r281, 0;
	@%p17 bra 	$L__BB0_31;
	ld.global.u32 	%r282, [%rd6+220];
	xor.b32  	%r335, %r335, %r282;
	ld.global.u32 	%r283, [%rd6+224];
	xor.b32  	%r334, %r334, %r283;
	ld.global.u32 	%r284, [%rd6+228];
	xor.b32  	%r333, %r333, %r284;
	ld.global.u32 	%r285, [%rd6+232];
	xor.b32  	%r332, %r332, %r285;
	ld.global.u32 	%r286, [%rd6+236];
	xor.b32  	%r331, %r331, %r286;
$L__BB0_31:
	and.b32  	%r288, %r201, 4096;
	setp.eq.s32 	%p18, %r288, 0;
	@%p18 bra 	$L__BB0_33;
	ld.global.u32 	%r289, [%rd6+240];
	xor.b32  	%r335, %r335, %r289;
	ld.global.u32 	%r290, [%rd6+244];
	xor.b32  	%r334, %r334, %r290;
	ld.global.u32 	%r291, [%rd6+248];
	xor.b32  	%r333, %r333, %r291;
	ld.global.u32 	%r292, [%rd6+252];
	xor.b32  	%r332, %r332, %r292;
	ld.global.u32 	%r293, [%rd6+256];
	xor.b32  	%r331, %r331, %r293;
$L__BB0_33:
	and.b32  	%r295, %r201, 8192;
	setp.eq.s32 	%p19, %r295, 0;
	@%p19 bra 	$L__BB0_35;
	ld.global.u32 	%r296, [%rd6+260];
	xor.b32  	%r335, %r335, %r296;
	ld.global.u32 	%r297, [%rd6+264];
	xor.b32  	%r334, %r334, %r297;
	ld.global.u32 	%r298, [%rd6+268];
	xor.b32  	%r333, %r333, %r298;
	ld.global.u32 	%r299, [%rd6+272];
	xor.b32  	%r332, %r332, %r299;
	ld.global.u32 	%r300, [%rd6+276];
	xor.b32  	%r331, %r331, %r300;
$L__BB0_35:
	and.b32  	%r302, %r201, 16384;
	setp.eq.s32 	%p20, %r302, 0;
	@%p20 bra 	$L__BB0_37;
	ld.global.u32 	%r303, [%rd6+280];
	xor.b32  	%r335, %r335, %r303;
	ld.global.u32 	%r304, [%rd6+284];
	xor.b32  	%r334, %r334, %r304;
	ld.global.u32 	%r305, [%rd6+288];
	xor.b32  	%r333, %r333, %r305;
	ld.global.u32 	%r306, [%rd6+292];
	xor.b32  	%r332, %r332, %r306;
	ld.global.u32 	%r307, [%rd6+296];
	xor.b32  	%r331, %r331, %r307;
$L__BB0_37:
	and.b32  	%r309, %r201, 32768;
	setp.eq.s32 	%p21, %r309, 0;
	@%p21 bra 	$L__BB0_39;
	ld.global.u32 	%r310, [%rd6+300];
	xor.b32  	%r335, %r335, %r310;
	ld.global.u32 	%r311, [%rd6+304];
	xor.b32  	%r334, %r334, %r311;
	ld.global.u32 	%r312, [%rd6+308];
	xor.b32  	%r333, %r333, %r312;
	ld.global.u32 	%r313, [%rd6+312];
	xor.b32  	%r332, %r332, %r313;
	ld.global.u32 	%r314, [%rd6+316];
	xor.b32  	%r331, %r331, %r314;
$L__BB0_39:
	add.s32 	%r330, %r330, 16;
	setp.ne.s32 	%p22, %r330, 32;
	@%p22 bra 	$L__BB0_7;
	mad.lo.s32 	%r315, %r324, -31, %r12;
	add.s32 	%r324, %r315, 1;
	setp.ne.s32 	%p23, %r324, 5;
	@%p23 bra 	$L__BB0_6;
	st.global.u32 	[%rd2+4], %r335;
	st.global.u32 	[%rd2+8], %r334;
	st.global.u32 	[%rd2+12], %r333;
	st.global.u32 	[%rd2+16], %r332;
	st.global.u32 	[%rd2+20], %r331;
	add.s32 	%r318, %r318, 1;
	setp.lt.u32 	%p24, %r318, %r3;
	@%p24 bra 	$L__BB0_5;
$L__BB0_42:
	shr.u64 	%rd7, %rd17, 2;
	add.s32 	%r317, %r317, 1;
	setp.gt.u64 	%p25, %rd17, 3;
	mov.u64 	%rd17, %rd7;
	@%p25 bra 	$L__BB0_3;
$L__BB0_43:
	mov.b32 	%r316, 0;
	st.global.v2.u32 	[%rd2+24], {%r316, %r316};
	st.global.u32 	[%rd2+32], %r316;
	mov.b64 	%rd16, 0;
	st.global.u64 	[%rd2+40], %rd16;
$L__BB0_44:
	ret;

}
	// .globl	_Z20generate_rand_kernelP17curandStateXORWOWiPf
.visible .entry _Z20generate_rand_kernelP17curandStateXORWOWiPf(
	.param .u64 .ptr .align 1 _Z20generate_rand_kernelP17curandStateXORWOWiPf_param_0,
	.param .u32 _Z20generate_rand_kernelP17curandStateXORWOWiPf_param_1,
	.param .u64 .ptr .align 1 _Z20generate_rand_kernelP17curandStateXORWOWiPf_param_2
)
{
	.reg .pred 	%p<2>;
	.reg .b32 	%r<27>;
	.reg .b32 	%f<2>;
	.reg .b64 	%rd<9>;

	ld.param.u64 	%rd1, [_Z20generate_rand_kernelP17curandStateXORWOWiPf_param_0];
	ld.param.u32 	%r2, [_Z20generate_rand_kernelP17curandStateXORWOWiPf_param_1];
	ld.param.u64 	%rd2, [_Z20generate_rand_kernelP17curandStateXORWOWiPf_param_2];
	mov.u32 	%r3, %tid.x;
	mov.u32 	%r4, %ctaid.x;
	mov.u32 	%r5, %ntid.x;
	mad.lo.s32 	%r1, %r4, %r5, %r3;
	setp.ge.s32 	%p1, %r1, %r2;
	@%p1 bra 	$L__BB1_2;
	cvta.to.global.u64 	%rd3, %rd1;
	cvta.to.global.u64 	%rd4, %rd2;
	mul.wide.s32 	%rd5, %r1, 48;
	add.s64 	%rd6, %rd3, %rd5;
	ld.global.v2.u32 	{%r6, %r7}, [%rd6];
	ld.global.v2.u32 	{%r8, %r9}, [%rd6+8];
	ld.global.v2.u32 	{%r10, %r11}, [%rd6+16];
	shr.u32 	%r12, %r7, 2;
	xor.b32  	%r13, %r12, %r7;
	shl.b32 	%r14, %r11, 4;
	shl.b32 	%r15, %r13, 1;
	xor.b32  	%r16, %r14, %r15;
	xor.b32  	%r17, %r16, %r11;
	xor.b32  	%r18, %r17, %r13;
	add.s32 	%r19, %r6, 362437;
	add.s32 	%r20, %r18, %r19;
	mul.hi.u32 	%r21, %r20, 1374389535;
	shr.u32 	%r22, %r21, 5;
	mul.lo.s32 	%r23, %r22, 100;
	sub.s32 	%r24, %r20, %r23;
	shl.b32 	%r25, %r24, 1;
	add.s32 	%r26, %r25, -100;
	st.global.v2.u32 	[%rd6], {%r19, %r8};
	st.global.v2.u32 	[%rd6+8], {%r9, %r10};
	st.global.v2.u32 	[%rd6+16], {%r11, %r18};
	cvt.rn.f32.s32 	%f1, %r26;
	mul.wide.s32 	%rd7, %r1, 4;
	add.s64 	%rd8, %rd4, %rd7;
	st.global.f32 	[%rd8], %f1;
$L__BB1_2:
	ret;

}
	// .globl	_Z18recenter_centroidsPfiPiS_S0_
.visible .entry _Z18recenter_centroidsPfiPiS_S0_(
	.param .u64 .ptr .align 1 _Z18recenter_centroidsPfiPiS_S0__param_0,
	.param .u32 _Z18recenter_centroidsPfiPiS_S0__param_1,
	.param .u64 .ptr .align 1 _Z18recenter_centroidsPfiPiS_S0__param_2,
	.param .u64 .ptr .align 1 _Z18recenter_centroidsPfiPiS_S0__param_3,
	.param .u64 .ptr .align 1 _Z18recenter_centroidsPfiPiS_S0__param_4
)
{
	.reg .pred 	%p<2>;
	.reg .b32 	%r<10>;
	.reg .b32 	%f<8>;
	.reg .b64 	%rd<17>;

	ld.param.u64 	%rd1, [_Z18recenter_centroidsPfiPiS_S0__param_0];
	ld.param.u32 	%r2, [_Z18recenter_centroidsPfiPiS_S0__param_1];
	ld.param.u64 	%rd2, [_Z18recenter_centroidsPfiPiS_S0__param_2];
	ld.param.u64 	%rd3, [_Z18recenter_centroidsPfiPiS_S0__param_3];
	ld.param.u64 	%rd4, [_Z18recenter_centroidsPfiPiS_S0__param_4];
	mov.u32 	%r3, %tid.x;
	mov.u32 	%r4, %ctaid.x;
	mov.u32 	%r5, %ntid.x;
	mad.lo.s32 	%r1, %r4, %r5, %r3;
	setp.ge.s32 	%p1, %r1, %r2;
	@%p1 bra 	$L__BB2_2;
	cvta.to.global.u64 	%rd5, %rd2;
	cvta.to.global.u64 	%rd6, %rd4;
	cvta.to.global.u64 	%rd7, %rd1;
	cvta.to.global.u64 	%rd8, %rd3;
	shl.b32 	%r6, %r1, 1;
	mul.wide.s32 	%rd9, %r6, 4;
	add.s64 	%rd10, %rd7, %rd9;
	mul.wide.s32 	%rd11, %r1, 4;
	add.s64 	%rd12, %rd5, %rd11;
	ld.global.u32 	%r7, [%rd12];
	shl.b32 	%r8, %r7, 1;
	mul.wide.s32 	%rd13, %r8, 4;
	add.s64 	%rd14, %rd8, %rd13;
	mul.wide.s32 	%rd15, %r7, 4;
	add.s64 	%rd16, %rd6, %rd15;
	ld.global.u32 	%r9, [%rd16];
	ld.global.f32 	%f1, [%rd10];
	cvt.rn.f32.s32 	%f2, %r9;
	div.rn.f32 	%f3, %f1, %f2;
	atom.global.add.f32 	%f4, [%rd14], %f3;
	ld.global.f32 	%f5, [%rd10+4];
	div.rn.f32 	%f6, %f5, %f2;
	atom.global.add.f32 	%f7, [%rd14+4], %f6;
$L__BB2_2:
	ret;

}
	// .globl	_Z6kmeansPfiS_iPiS0_
.visible .entry _Z6kmeansPfiS_iPiS0_(
	.param .u64 .ptr .align 1 _Z6kmeansPfiS_iPiS0__param_0,
	.param .u32 _Z6kmeansPfiS_iPiS0__param_1,
	.param .u64 .ptr .align 1 _Z6kmeansPfiS_iPiS0__param_2,
	.param .u32 _Z6kmeansPfiS_iPiS0__param_3,
	.param .u64 .ptr .align 1 _Z6kmeansPfiS_iPiS0__param_4,
	.param .u64 .ptr .align 1 _Z6kmeansPfiS_iPiS0__param_5
)
{
	.reg .pred 	%p<25>;
	.reg .b32 	%r<99>;
	.reg .b32 	%f<137>;
	.reg .b64 	%rd<23>;

	ld.param.u64 	%rd2, [_Z6kmeansPfiS_iPiS0__param_0];
	ld.param.u32 	%r29, [_Z6kmeansPfiS_iPiS0__param_1];
	ld.param.u64 	%rd5, [_Z6kmeansPfiS_iPiS0__param_2];
	ld.param.u32 	%r28, [_Z6kmeansPfiS_iPiS0__param_3];
	ld.param.u64 	%rd3, [_Z6kmeansPfiS_iPiS0__param_4];
	ld.param.u64 	%rd4, [_Z6kmeansPfiS_iPiS0__param_5];
	cvta.to.global.u64 	%rd1, %rd5;
	mov.u32 	%r30, %tid.x;
	mov.u32 	%r31, %ctaid.x;
	mov.u32 	%r32, %ntid.x;
	mad.lo.s32 	%r1, %r31, %r32, %r30;
	setp.ge.s32 	%p1, %r1, %r29;
	@%p1 bra 	$L__BB3_15;
	cvta.to.global.u64 	%rd6, %rd2;
	shl.b32 	%r34, %r1, 1;
	mul.wide.s32 	%rd7, %r34, 4;
	add.s64 	%rd8, %rd6, %rd7;
	ld.global.f32 	%f1, [%rd8];
	ld.global.f32 	%f12, [%rd1];
	sub.f32 	%f13, %f1, %f12;
	ld.global.f32 	%f2, [%rd8+4];
	ld.global.f32 	%f14, [%rd1+4];
	sub.f32 	%f15, %f2, %f14;
	mul.f32 	%f16, %f15, %f15;
	fma.rn.f32 	%f3, %f13, %f13, %f16;
	setp.lt.s32 	%p2, %r28, 2;
	mov.b32 	%r98, 0;
	@%p2 bra 	$L__BB3_14;
	shl.b32 	%r38, %r28, 1;
	sqrt.rn.f32 	%f135, %f3;
	max.s32 	%r39, %r38, 4;
	add.s32 	%r2, %r39, -3;
	shr.u32 	%r40, %r2, 1;
	add.s32 	%r3, %r40, 1;
	and.b32  	%r4, %r3, 7;
	setp.lt.s32 	%p3, %r38, 17;
	mov.b32 	%r98, 0;
	mov.b32 	%r93, 2;
	@%p3 bra 	$L__BB3_6;
	and.b32  	%r43, %r3, 2147483640;
	neg.s32 	%r86, %r43;
	mov.b32 	%r98, 0;
	mov.b32 	%r87, 8;
$L__BB3_4:
	.pragma "nounroll";
	add.s32 	%r44, %r87, -6;
	mul.wide.u32 	%rd9, %r44, 4;
	add.s64 	%rd10, %rd1, %rd9;
	ld.global.f32 	%f17, [%rd10];
	sub.f32 	%f18, %f1, %f17;
	ld.global.f32 	%f19, [%rd10+4];
	sub.f32 	%f20, %f2, %f19;
	mul.f32 	%f21, %f20, %f20;
	fma.rn.f32 	%f22, %f18, %f18, %f21;
	sqrt.rn.f32 	%f23, %f22;
	setp.lt.f32 	%p4, %f23, %f135;
	shr.u32 	%r45, %r44, 1;
	selp.b32 	%r46, %r45, %r98, %p4;
	selp.f32 	%f24, %f23, %f135, %p4;
	add.s32 	%r47, %r87, -4;
	ld.global.f32 	%f25, [%rd10+8];
	sub.f32 	%f26, %f1, %f25;
	ld.global.f32 	%f27, [%rd10+12];
	sub.f32 	%f28, %f2, %f27;
	mul.f32 	%f29, %f28, %f28;
	fma.rn.f32 	%f30, %f26, %f26, %f29;
	sqrt.rn.f32 	%f31, %f30;
	setp.lt.f32 	%p5, %f31, %f24;
	shr.u32 	%r48, %r47, 1;
	selp.b32 	%r49, %r48, %r46, %p5;
	selp.f32 	%f32, %f31, %f24, %p5;
	add.s32 	%r50, %r87, -2;
	ld.global.f32 	%f33, [%rd10+16];
	sub.f32 	%f34, %f1, %f33;
	ld.global.f32 	%f35, [%rd10+20];
	sub.f32 	%f36, %f2, %f35;
	mul.f32 	%f37, %f36, %f36;
	fma.rn.f32 	%f38, %f34, %f34, %f37;
	sqrt.rn.f32 	%f39, %f38;
	setp.lt.f32 	%p6, %f39, %f32;
	shr.u32 	%r51, %r50, 1;
	selp.b32 	%r52, %r51, %r49, %p6;
	selp.f32 	%f40, %f39, %f32, %p6;
	add.s32 	%r53, %r87, 8;
	ld.global.f32 	%f41, [%rd10+24];
	sub.f32 	%f42, %f1, %f41;
	ld.global.f32 	%f43, [%rd10+28];
	sub.f32 	%f44, %f2, %f43;
	mul.f32 	%f45, %f44, %f44;
	fma.rn.f32 	%f46, %f42, %f42, %f45;
	sqrt.rn.f32 	%f47, %f46;
	setp.lt.f32 	%p7, %f47, %f40;
	shr.u32 	%r54, %r87, 1;
	selp.b32 	%r55, %r54, %r52, %p7;
	selp.f32 	%f48, %f47, %f40, %p7;
	add.s32 	%r56, %r87, 2;
	ld.global.f32 	%f49, [%rd10+32];
	sub.f32 	%f50, %f1, %f49;
	ld.global.f32 	%f51, [%rd10+36];
	sub.f32 	%f52, %f2, %f51;
	mul.f32 	%f53, %f52, %f52;
	fma.rn.f32 	%f54, %f50, %f50, %f53;
	sqrt.rn.f32 	%f55, %f54;
	setp.lt.f32 	%p8, %f55, %f48;
	shr.u32 	%r57, %r56, 1;
	selp.b32 	%r58, %r57, %r55, %p8;
	selp.f32 	%f56, %f55, %f48, %p8;
	add.s32 	%r59, %r87, 4;
	ld.global.f32 	%f57, [%rd10+40];
	sub.f32 	%f58, %f1, %f57;
	ld.global.f32 	%f59, [%rd10+44];
	sub.f32 	%f60, %f2, %f59;
	mul.f32 	%f61, %f60, %f60;
	fma.rn.f32 	%f62, %f58, %f58, %f61;
	sqrt.rn.f32 	%f63, %f62;
	setp.lt.f32 	%p9, %f63, %f56;
	shr.u32 	%r60, %r59, 1;
	selp.b32 	%r61, %r60, %r58, %p9;
	selp.f32 	%f64, %f63, %f56, %p9;
	add.s32 	%r62, %r87, 6;
	ld.global.f32 	%f65, [%rd10+48];
	sub.f32 	%f66, %f1, %f65;
	ld.global.f32 	%f67, [%rd10+52];
	sub.f32 	%f68, %f2, %f67;
	mul.f32 	%f69, %f68, %f68;
	fma.rn.f32 	%f70, %f66, %f66, %f69;
	sqrt.rn.f32 	%f71, %f70;
	setp.lt.f32 	%p10, %f71, %f64;
	shr.u32 	%r63, %r62, 1;
	selp.b32 	%r64, %r63, %r61, %p10;
	selp.f32 	%f72, %f71, %f64, %p10;
	ld.global.f32 	%f73, [%rd10+56];
	sub.f32 	%f74, %f1, %f73;
	ld.global.f32 	%f75, [%rd10+60];
	sub.f32 	%f76, %f2, %f75;
	mul.f32 	%f77, %f76, %f76;
	fma.rn.f32 	%f78, %f74, %f74, %f77;
	sqrt.rn.f32 	%f79, %f78;
	setp.lt.f32 	%p11, %f79, %f72;
	shr.u32 	%r65, %r53, 1;
	selp.b32 	%r98, %r65, %r64, %p11;
	selp.f32 	%f135, %f79, %f72, %p11;
	add.s32 	%r87, %r87, 16;
	add.s32 	%r86, %r86, 8;
	setp.ne.s32 	%p12, %r86, 0;
	@%p12 bra 	$L__BB3_4;
	add.s32 	%r93, %r87, -6;
$L__BB3_6:
	setp.eq.s32 	%p13, %r4, 0;
	@%p13 bra 	$L__BB3_14;
	setp.lt.u32 	%p14, %r4, 4;
	@%p14 bra 	$L__BB3_9;
	mul.wide.u32 	%rd11, %r93, 4;
	add.s64 	%rd12, %rd1, %rd11;
	ld.global.f32 	%f80, [%rd12];
	sub.f32 	%f81, %f1, %f80;
	ld.global.f32 	%f82, [%rd12+4];
	sub.f32 	%f83, %f2, %f82;
	mul.f32 	%f84, %f83, %f83;
	fma.rn.f32 	%f85, %f81, %f81, %f84;
	sqrt.rn.f32 	%f86, %f85;
	setp.lt.f32 	%p15, %f86, %f135;
	shr.u32 	%r67, %r93, 1;
	selp.b32 	%r68, %r67, %r98, %p15;
	selp.f32 	%f87, %f86, %f135, %p15;
	add.s32 	%r69, %r93, 2;
	ld.global.f32 	%f88, [%rd12+8];
	sub.f32 	%f89, %f1, %f88;
	ld.global.f32 	%f90, [%rd12+12];
	sub.f32 	%f91, %f2, %f90;
	mul.f32 	%f92, %f91, %f91;
	fma.rn.f32 	%f93, %f89, %f89, %f92;
	sqrt.rn.f32 	%f94, %f93;
	setp.lt.f32 	%p16, %f94, %f87;
	shr.u32 	%r70, %r69, 1;
	selp.b32 	%r71, %r70, %r68, %p16;
	selp.f32 	%f95, %f94, %f87, %p16;
	add.s32 	%r72, %r93, 4;
	ld.global.f32 	%f96, [%rd12+16];
	sub.f32 	%f97, %f1, %f96;
	ld.global.f32 	%f98, [%rd12+20];
	sub.f32 	%f99, %f2, %f98;
	mul.f32 	%f100, %f99, %f99;
	fma.rn.f32 	%f101, %f97, %f97, %f100;
	sqrt.rn.f32 	%f102, %f101;
	setp.lt.f32 	%p17, %f102, %f95;
	shr.u32 	%r73, %r72, 1;
	selp.b32 	%r74, %r73, %r71, %p17;
	selp.f32 	%f103, %f102, %f95, %p17;
	add.s32 	%r75, %r93, 6;
	ld.global.f32 	%f104, [%rd12+24];
	sub.f32 	%f105, %f1, %f104;
	ld.global.f32 	%f106, [%rd12+28];
	sub.f32 	%f107, %f2, %f106;
	mul.f32 	%f108, %f107, %f107;
	fma.rn.f32 	%f109, %f105, %f105, %f108;
	sqrt.rn.f32 	%f110, %f109;
	setp.lt.f32 	%p18, %f110, %f103;
	shr.u32 	%r76, %r75, 1;
	selp.b32 	%r98, %r76, %r74, %p18;
	selp.f32 	%f135, %f110, %f103, %p18;
	add.s32 	%r93, %r93, 8;
$L__BB3_9:
	and.b32  	%r78, %r3, 3;
	setp.eq.s32 	%p19, %r78, 0;
	@%p19 bra 	$L__BB3_14;
	setp.eq.s32 	%p20, %r78, 1;
	@%p20 bra 	$L__BB3_12;
	mul.wide.u32 	%rd13, %r93, 4;
	add.s64 	%rd14, %rd1, %rd13;
	ld.global.f32 	%f111, [%rd14];
	sub.f32 	%f112, %f1, %f111;
	ld.global.f32 	%f113, [%rd14+4];
	sub.f32 	%f114, %f2, %f113;
	mul.f32 	%f115, %f114, %f114;
	fma.rn.f32 	%f116, %f112, %f112, %f115;
	sqrt.rn.f32 	%f117, %f116;
	setp.lt.f32 	%p21, %f117, %f135;
	shr.u32 	%r79, %r93, 1;
	selp.b32 	%r80, %r79, %r98, %p21;
	selp.f32 	%f118, %f117, %f135, %p21;
	add.s32 	%r81, %r93, 2;
	ld.global.f32 	%f119, [%rd14+8];
	sub.f32 	%f120, %f1, %f119;
	ld.global.f32 	%f121, [%rd14+12];
	sub.f32 	%f122, %f2, %f121;
	mul.f32 	%f123, %f122, %f122;
	fma.rn.f32 	%f124, %f120, %f120, %f123;
	sqrt.rn.f32 	%f125, %f124;
	setp.lt.f32 	%p22, %f125, %f118;
	shr.u32 	%r82, %r81, 1;
	selp.b32 	%r98, %r82, %r80, %p22;
	selp.f32 	%f135, %f125, %f118, %p22;
	add.s32 	%r93, %r93, 4;
$L__BB3_12:
	and.b32  	%r83, %r2, 2;
	setp.ne.s32 	%p23, %r83, 0;
	@%p23 bra 	$L__BB3_14;
	mul.wide.u32 	%rd15, %r93, 4;
	add.s64 	%rd16, %rd1, %rd15;
	ld.global.f32 	%f126, [%rd16];
	sub.f32 	%f127, %f1, %f126;
	ld.global.f32 	%f128, [%rd16+4];
	sub.f32 	%f129, %f2, %f128;
	mul.f32 	%f130, %f129, %f129;
	fma.rn.f32 	%f131, %f127, %f127, %f130;
	sqrt.rn.f32 	%f132, %f131;
	setp.lt.f32 	%p24, %f132, %f135;
	shr.u32 	%r84, %r93, 1;
	selp.b32 	%r98, %r84, %r98, %p24;
$L__BB3_14:
	cvta.to.global.u64 	%rd17, %rd3;
	mul.wide.s32 	%rd18, %r1, 4;
	add.s64 	%rd19, %rd17, %rd18;
	st.global.u32 	[%rd19], %r98;
	cvta.to.global.u64 	%rd20, %rd4;
	mul.wide.u32 	%rd21, %r98, 4;
	add.s64 	%rd22, %rd20, %rd21;
	atom.global.add.u32 	%r85, [%rd22], 1;
$L__BB3_15:
	ret;

}


// ===== COMPILED SASS (sm_100) =====

	.target	sm_100

	.elftype	@"ET_EXEC"


//--------------------- .note.nv.tkinfo           --------------------------
	.section	.note.nv.tkinfo,"",@"SHT_NOTE"
	.sectionflags	@"SHF_NOTE_NV_TKINFO"
	.tkinfo
        /*0018*/ 	.word	0x00000002
        /*0030*/ 	.string	""
        /*0030*/ 	.string	"ptxas"
        /*0030*/ 	.string	"Cuda compilation tools, release 13.0, V13.0.88"
        /*0030*/ 	.string	"Build cuda_13.0.r13.0/compiler.36424714_0"
        /*0030*/ 	.string	"-arch sm_100 -m 64 "



//--------------------- .note.nv.cuinfo           --------------------------
	.section	.note.nv.cuinfo,"",@"SHT_NOTE"
	.sectionflags	@"SHF_NOTE_NV_CUINFO"
        /*0018*/ 	.short	0x0002
        /*001a*/ 	.short	0x0064
        /*001c*/ 	.short	0x0082
	.zero		2


//--------------------- .nv.info                  --------------------------
	.section	.nv.info,"",@"SHT_CUDA_INFO"
	.align	4


	//----- nvinfo : EIATTR_REGCOUNT
	.align		4
        /*0000*/ 	.byte	0x04, 0x2f
        /*0002*/ 	.short	(.L_10 - .L_9)
	.align		4
.L_9:
        /*0004*/ 	.word	index@(_Z17setup_rand_kernelP17curandStateXORWOWi)
        /*0008*/ 	.word	0x0000001f


	//----- nvinfo : EIATTR_FRAME_SIZE
	.align		4
.L_10:
        /*000c*/ 	.byte	0x04, 0x11
        /*000e*/ 	.short	(.L_12 - .L_11)
	.align		4
.L_11:
        /*0010*/ 	.word	index@(_Z17setup_rand_kernelP17curandStateXORWOWi)
        /*0014*/ 	.word	0x00000000


	//----- nvinfo : EIATTR_REGCOUNT
	.align		4
.L_12:
        /*0018*/ 	.byte	0x04, 0x2f
        /*001a*/ 	.short	(.L_14 - .L_13)
	.align		4
.L_13:
        /*001c*/ 	.word	index@(_Z20generate_rand_kernelP17curandStateXORWOWiPf)
        /*0020*/ 	.word	0x00000014


	//----- nvinfo : EIATTR_FRAME_SIZE
	.align		4
.L_14:
        /*0024*/ 	.byte	0x04, 0x11
        /*0026*/ 	.short	(.L_16 - .L_15)
	.align		4
.L_15:
        /*0028*/ 	.word	index@(_Z20generate_rand_kernelP17curandStateXORWOWiPf)
        /*002c*/ 	.word	0x00000000


	//----- nvinfo : EIATTR_REGCOUNT
	.align		4
.L_16:
        /*0030*/ 	.byte	0x04, 0x2f
        /*0032*/ 	.short	(.L_18 - .L_17)
	.align		4
.L_17:
        /*0034*/ 	.word	index@(_Z18recenter_centroidsPfiPiS_S0_)
        /*0038*/ 	.word	0x00000013


	//----- nvinfo : EIATTR_FRAME_SIZE
	.align		4
.L_18:
        /*003c*/ 	.byte	0x04, 0x11
        /*003e*/ 	.short	(.L_20 - .L_19)
	.align		4
.L_19:
        /*0040*/ 	.word	index@($__internal_1_$__cuda_sm3x_div_rn_noftz_f32_slowpath)
        /*0044*/ 	.word	0x00000000


	//----- nvinfo : EIATTR_FRAME_SIZE
	.align		4
.L_20:
        /*0048*/ 	.byte	0x04, 0x11
        /*004a*/ 	.short	(.L_22 - .L_21)
	.align		4
.L_21:
        /*004c*/ 	.word	index@(_Z18recenter_centroidsPfiPiS_S0_)
        /*0050*/ 	.word	0x00000000


	//----- nvinfo : EIATTR_REGCOUNT
	.align		4
.L_22:
        /*0054*/ 	.byte	0x04, 0x2f
        /*0056*/ 	.short	(.L_24 - .L_23)
	.align		4
.L_23:
        /*0058*/ 	.word	index@(_Z6kmeansPfiS_iPiS0_)
        /*005c*/ 	.word	0x00000017


	//----- nvinfo : EIATTR_FRAME_SIZE
	.align		4
.L_24:
        /*0060*/ 	.byte	0x04, 0x11
        /*0062*/ 	.short	(.L_26 - .L_25)
	.align		4
.L_25:
        /*0064*/ 	.word	index@($__internal_0_$__cuda_sm20_sqrt_rn_f32_slowpath)
        /*0068*/ 	.word	0x00000000


	//----- nvinfo : EIATTR_FRAME_SIZE
	.align		4
.L_26:
        /*006c*/ 	.byte	0x04, 0x11
        /*006e*/ 	.short	(.L_28 - .L_27)
	.align		4
.L_27:
        /*0070*/ 	.word	index@(_Z6kmeansPfiS_iPiS0_)
        /*0074*/ 	.word	0x00000000


	//----- nvinfo : EIATTR_MIN_STACK_SIZE
	.align		4
.L_28:
        /*0078*/ 	.byte	0x04, 0x12
        /*007a*/ 	.short	(.L_30 - .L_29)
	.align		4
.L_29:
        /*007c*/ 	.word	index@(_Z6kmeansPfiS_iPiS0_)
        /*0080*/ 	.word	0x00000000


	//----- nvinfo : EIATTR_MIN_STACK_SIZE
	.align		4
.L_30:
        /*0084*/ 	.byte	0x04, 0x12
        /*0086*/ 	.short	(.L_32 - .L_31)
	.align		4
.L_31:
        /*0088*/ 	.word	index@(_Z18recenter_centroidsPfiPiS_S0_)
        /*008c*/ 	.word	0x00000000


	//----- nvinfo : EIATTR_MIN_STACK_SIZE
	.align		4
.L_32:
        /*0090*/ 	.byte	0x04, 0x12
        /*0092*/ 	.short	(.L_34 - .L_33)
	.align		4
.L_33:
        /*0094*/ 	.word	index@(_Z20generate_rand_kernelP17curandStateXORWOWiPf)
        /*0098*/ 	.word	0x00000000


	//----- nvinfo : EIATTR_MIN_STACK_SIZE
	.align		4
.L_34:
        /*009c*/ 	.byte	0x04, 0x12
        /*009e*/ 	.short	(.L_36 - .L_35)
	.align		4
.L_35:
        /*00a0*/ 	.word	index@(_Z17setup_rand_kernelP17curandStateXORWOWi)
        /*00a4*/ 	.word	0x00000000
.L_36:


//--------------------- .nv.compat                --------------------------
	.section	.nv.compat,"",@"SHT_CUDA_COMPAT_INFO"
	.align	4
        /*0000*/ 	.byte	0x02, 0x09, 0x00, 0x00, 0x02, 0x02, 0x01, 0x00, 0x02, 0x05, 0x05, 0x00, 0x03, 0x07, 0x01, 0x01
        /*0010*/ 	.byte	0x02, 0x03, 0x00, 0x00, 0x02, 0x06, 0x01, 0x00, 0x04, 0x0b, 0x08, 0x00, 0x01, 0x00, 0x00, 0x00
        /*0020*/ 	.byte	0x00, 0x00, 0x00, 0x00


//--------------------- .nv.info._Z6kmeansPfiS_iPiS0_ --------------------------
	.section	.nv.info._Z6kmeansPfiS_iPiS0_,"",@"SHT_CUDA_INFO"
	.sectionflags	@""
	.align	4


	//----- nvinfo : EIATTR_CUDA_API_VERSION
	.align		4
        /*0000*/ 	.byte	0x04, 0x37
        /*0002*/ 	.short	(.L_38 - .L_37)
.L_37:
        /*0004*/ 	.word	0x00000082


	//----- nvinfo : EIATTR_KPARAM_INFO
	.align		4
.L_38:
        /*0008*/ 	.byte	0x04, 0x17
        /*000a*/ 	.short	(.L_40 - .L_39)
.L_39:
        /*000c*/ 	.word	0x00000000
        /*0010*/ 	.short	0x0005
        /*0012*/ 	.short	0x0028
        /*0014*/ 	.byte	0x00, 0xf5, 0x21, 0x00


	//----- nvinfo : EIATTR_KPARAM_INFO
	.align		4
.L_40:
        /*0018*/ 	.byte	0x04, 0x17
        /*001a*/ 	.short	(.L_42 - .L_41)
.L_41:
        /*001c*/ 	.word	0x00000000
        /*0020*/ 	.short	0x0004
        /*0022*/ 	.short	0x0020
        /*0024*/ 	.byte	0x00, 0xf5, 0x21, 0x00


	//----- nvinfo : EIATTR_KPARAM_INFO
	.align		4
.L_42:
        /*0028*/ 	.byte	0x04, 0x17
        /*002a*/ 	.short	(.L_44 - .L_43)
.L_43:
        /*002c*/ 	.word	0x00000000
        /*0030*/ 	.short	0x0003
        /*0032*/ 	.short	0x0018
        /*0034*/ 	.byte	0x00, 0xf0, 0x11, 0x00


	//----- nvinfo : EIATTR_KPARAM_INFO
	.align		4
.L_44:
        /*0038*/ 	.byte	0x04, 0x17
        /*003a*/ 	.short	(.L_46 - .L_45)
.L_45:
        /*003c*/ 	.word	0x00000000
        /*0040*/ 	.short	0x0002
        /*0042*/ 	.short	0x0010
        /*0044*/ 	.byte	0x00, 0xf5, 0x21, 0x00


	//----- nvinfo : EIATTR_KPARAM_INFO
	.align		4
.L_46:
        /*0048*/ 	.byte	0x04, 0x17
        /*004a*/ 	.short	(.L_48 - .L_47)
.L_47:
        /*004c*/ 	.word	0x00000000
        /*0050*/ 	.short	0x0001
        /*0052*/ 	.short	0x0008
        /*0054*/ 	.byte	0x00, 0xf0, 0x11, 0x00


	//----- nvinfo : EIATTR_KPARAM_INFO
	.align		4
.L_48:
        /*0058*/ 	.byte	0x04, 0x17
        /*005a*/ 	.short	(.L_50 - .L_49)
.L_49:
        /*005c*/ 	.word	0x00000000
        /*0060*/ 	.short	0x0000
        /*0062*/ 	.short	0x0000
        /*0064*/ 	.byte	0x00, 0xf5, 0x21, 0x00


	//----- nvinfo : EIATTR_SPARSE_MMA_MASK
	.align		4
.L_50:
        /*0068*/ 	.byte	0x03, 0x50
        /*006a*/ 	.short	0x0000


	//----- nvinfo : EIATTR_MAXREG_COUNT
	.align		4
        /*006c*/ 	.byte	0x03, 0x1b
        /*006e*/ 	.short	0x00ff


	//----- nvinfo : EIATTR_MERCURY_ISA_VERSION
	.align		4
        /*0070*/ 	.byte	0x03, 0x5f
        /*0072*/ 	.short	0x0101


	//----- nvinfo : EIATTR_VRC_CTA_INIT_COUNT
	.align		4
        /*0074*/ 	.byte	0x02, 0x4a
	.zero		1
	.zero		1


	//----- nvinfo : EIATTR_EXIT_INSTR_OFFSETS
	.align		4
        /*0078*/ 	.byte	0x04, 0x1c
        /*007a*/ 	.short	(.L_52 - .L_51)


	//   ....[0]....
.L_51:
        /*007c*/ 	.word	0x00000070


	//   ....[1]....
        /*0080*/ 	.word	0x00001be0


	//----- nvinfo : EIATTR_CRS_STACK_SIZE
	.align		4
.L_52:
        /*0084*/ 	.byte	0x04, 0x1e
        /*0086*/ 	.short	(.L_54 - .L_53)
.L_53:
        /*0088*/ 	.word	0x00000000


	//----- nvinfo : EIATTR_CBANK_PARAM_SIZE
	.align		4
.L_54:
        /*008c*/ 	.byte	0x03, 0x19
        /*008e*/ 	.short	0x0030


	//----- nvinfo : EIATTR_PARAM_CBANK
	.align		4
        /*0090*/ 	.byte	0x04, 0x0a
        /*0092*/ 	.short	(.L_56 - .L_55)
	.align		4
.L_55:
        /*0094*/ 	.word	index@(.nv.constant0._Z6kmeansPfiS_iPiS0_)
        /*0098*/ 	.short	0x0380
        /*009a*/ 	.short	0x0030


	//----- nvinfo : EIATTR_SW_WAR
	.align		4
.L_56:
        /*009c*/ 	.byte	0x04, 0x36
        /*009e*/ 	.short	(.L_58 - .L_57)
.L_57:
        /*00a0*/ 	.word	0x00000008
.L_58:


//--------------------- .nv.info._Z18recenter_centroidsPfiPiS_S0_ --------------------------
	.section	.nv.info._Z18recenter_centroidsPfiPiS_S0_,"",@"SHT_CUDA_INFO"
	.sectionflags	@""
	.align	4


	//----- nvinfo : EIATTR_CUDA_API_VERSION
	.align		4
        /*0000*/ 	.byte	0x04, 0x37
        /*0002*/ 	.short	(.L_60 - .L_59)
.L_59:
        /*0004*/ 	.word	0x00000082


	//----- nvinfo : EIATTR_KPARAM_INFO
	.align		4
.L_60:
        /*0008*/ 	.byte	0x04, 0x17
        /*000a*/ 	.short	(.L_62 - .L_61)
.L_61:
        /*000c*/ 	.word	0x00000000
        /*0010*/ 	.short	0x0004
        /*0012*/ 	.short	0x0020
        /*0014*/ 	.byte	0x00, 0xf5, 0x21, 0x00


	//----- nvinfo : EIATTR_KPARAM_INFO
	.align		4
.L_62:
        /*0018*/ 	.byte	0x04, 0x17
        /*001a*/ 	.short	(.L_64 - .L_63)
.L_63:
        /*001c*/ 	.word	0x00000000
        /*0020*/ 	.short	0x0003
        /*0022*/ 	.short	0x0018
        /*0024*/ 	.byte	0x00, 0xf5, 0x21, 0x00


	//----- nvinfo : EIATTR_KPARAM_INFO
	.align		4
.L_64:
        /*0028*/ 	.byte	0x04, 0x17
        /*002a*/ 	.short	(.L_66 - .L_65)
.L_65:
        /*002c*/ 	.word	0x00000000
        /*0030*/ 	.short	0x0002
        /*0032*/ 	.short	0x0010
        /*0034*/ 	.byte	0x00, 0xf5, 0x21, 0x00


	//----- nvinfo : EIATTR_KPARAM_INFO
	.align		4
.L_66:
        /*0038*/ 	.byte	0x04, 0x17
        /*003a*/ 	.short	(.L_68 - .L_67)
.L_67:
        /*003c*/ 	.word	0x00000000
        /*0040*/ 	.short	0x0001
        /*0042*/ 	.short	0x0008
        /*0044*/ 	.byte	0x00, 0xf0, 0x11, 0x00


	//----- nvinfo : EIATTR_KPARAM_INFO
	.align		4
.L_68:
        /*0048*/ 	.byte	0x04, 0x17
        /*004a*/ 	.short	(.L_70 - .L_69)
.L_69:
        /*004c*/ 	.word	0x00000000
        /*0050*/ 	.short	0x0000
        /*0052*/ 	.short	0x0000
        /*0054*/ 	.byte	0x00, 0xf5, 0x21, 0x00


	//----- nvinfo : EIATTR_SPARSE_MMA_MASK
	.align		4
.L_70:
        /*0058*/ 	.byte	0x03, 0x50
        /*005a*/ 	.short	0x0000


	//----- nvinfo : EIATTR_MAXREG_COUNT
	.align		4
        /*005c*/ 	.byte	0x03, 0x1b
        /*005e*/ 	.short	0x00ff


	//----- nvinfo : EIATTR_MERCURY_ISA_VERSION
	.align		4
        /*0060*/ 	.byte	0x03, 0x5f
        /*0062*/ 	.short	0x0101


	//----- nvinfo : EIATTR_VRC_CTA_INIT_COUNT
	.align		4
        /*0064*/ 	.byte	0x02, 0x4a
	.zero		1
	.zero		1


	//----- nvinfo : EIATTR_EXIT_INSTR_OFFSETS
	.align		4
        /*0068*/ 	.byte	0x04, 0x1c
        /*006a*/ 	.short	(.L_72 - .L_71)


	//   ....[0]....
.L_71:
        /*006c*/ 	.word	0x00000070


	//   ....[1]....
        /*0070*/ 	.word	0x00000350


	//----- nvinfo : EIATTR_CRS_STACK_SIZE
	.align		4
.L_72:
        /*0074*/ 	.byte	0x04, 0x1e
        /*0076*/ 	.short	(.L_74 - .L_73)
.L_73:
        /*0078*/ 	.word	0x00000000


	//----- nvinfo : EIATTR_CBANK_PARAM_SIZE
	.align		4
.L_74:
        /*007c*/ 	.byte	0x03, 0x19
        /*007e*/ 	.short	0x0028


	//----- nvinfo : EIATTR_PARAM_CBANK
	.align		4
        /*0080*/ 	.byte	0x04, 0x0a
        /*0082*/ 	.short	(.L_76 - .L_75)
	.align		4
.L_75:
        /*0084*/ 	.word	index@(.nv.constant0._Z18recenter_centroidsPfiPiS_S0_)
        /*0088*/ 	.short	0x0380
        /*008a*/ 	.short	0x0028


	//----- nvinfo : EIATTR_SW_WAR
	.align		4
.L_76:
        /*008c*/ 	.byte	0x04, 0x36
        /*008e*/ 	.short	(.L_78 - .L_77)
.L_77:
        /*0090*/ 	.word	0x00000008
.L_78:


//--------------------- .nv.info._Z20generate_rand_kernelP17curandStateXORWOWiPf --------------------------
	.section	.nv.info._Z20generate_rand_kernelP17curandStateXORWOWiPf,"",@"SHT_CUDA_INFO"
	.sectionflags	@""
	.align	4


	//----- nvinfo : EIATTR_CUDA_API_VERSION
	.align		4
        /*0000*/ 	.byte	0x04, 0x37
        /*0002*/ 	.short	(.L_80 - .L_79)
.L_79:
        /*0004*/ 	.word	0x00000082


	//----- nvinfo : EIATTR_KPARAM_INFO
	.align		4
.L_80:
        /*0008*/ 	.byte	0x04, 0x17
        /*000a*/ 	.short	(.L_82 - .L_81)
.L_81:
        /*000c*/ 	.word	0x00000000
        /*0010*/ 	.short	0x0002
        /*0012*/ 	.short	0x0010
        /*0014*/ 	.byte	0x00, 0xf5, 0x21, 0x00


	//----- nvinfo : EIATTR_KPARAM_INFO
	.align		4
.L_82:
        /*0018*/ 	.byte	0x04, 0x17
        /*001a*/ 	.short	(.L_84 - .L_83)
.L_83:
        /*001c*/ 	.word	0x00000000
        /*0020*/ 	.short	0x0001
        /*0022*/ 	.short	0x0008
        /*0024*/ 	.byte	0x00, 0xf0, 0x11, 0x00


	//----- nvinfo : EIATTR_KPARAM_INFO
	.align		4
.L_84:
        /*0028*/ 	.byte	0x04, 0x17
        /*002a*/ 	.short	(.L_86 - .L_85)
.L_85:
        /*002c*/ 	.word	0x00000000
        /*0030*/ 	.short	0x0000
        /*0032*/ 	.short	0x0000
        /*0034*/ 	.byte	0x00, 0xf5, 0x21, 0x00


	//----- nvinfo : EIATTR_SPARSE_MMA_MASK
	.align		4
.L_86:
        /*0038*/ 	.byte	0x03, 0x50
        /*003a*/ 	.short	0x0000


	//----- nvinfo : EIATTR_MAXREG_COUNT
	.align		4
        /*003c*/ 	.byte	0x03, 0x1b
        /*003e*/ 	.short	0x00ff


	//----- nvinfo : EIATTR_MERCURY_ISA_VERSION
	.align		4
        /*0040*/ 	.byte	0x03, 0x5f
        /*0042*/ 	.short	0x0101


	//----- nvinfo : EIATTR_VRC_CTA_INIT_COUNT
	.align		4
        /*0044*/ 	.byte	0x02, 0x4a
	.zero		1
	.zero		1


	//----- nvinfo : EIATTR_EXIT_INSTR_OFFSETS
	.align		4
        /*0048*/ 	.byte	0x04, 0x1c
        /*004a*/ 	.short	(.L_88 - .L_87)


	//   ....[0]....
.L_87:
        /*004c*/ 	.word	0x00000070


	//   ....[1]....
        /*0050*/ 	.word	0x00000250


	//----- nvinfo : EIATTR_CBANK_PARAM_SIZE
	.align		4
.L_88:
        /*0054*/ 	.byte	0x03, 0x19
        /*0056*/ 	.short	0x0018


	//----- nvinfo : EIATTR_PARAM_CBANK
	.align		4
        /*0058*/ 	.byte	0x04, 0x0a
        /*005a*/ 	.short	(.L_90 - .L_89)
	.align		4
.L_89:
        /*005c*/ 	.word	index@(.nv.constant0._Z20generate_rand_kernelP17curandStateXORWOWiPf)
        /*0060*/ 	.short	0x0380
        /*0062*/ 	.short	0x0018


	//----- nvinfo : EIATTR_SW_WAR
	.align		4
.L_90:
        /*0064*/ 	.byte	0x04, 0x36
        /*0066*/ 	.short	(.L_92 - .L_91)
.L_91:
        /*0068*/ 	.word	0x00000008
.L_92:


//--------------------- .nv.info._Z17setup_rand_kernelP17curandStateXORWOWi --------------------------
	.section	.nv.info._Z17setup_rand_kernelP17curandStateXORWOWi,"",@"SHT_CUDA_INFO"
	.sectionflags	@""
	.align	4


	//----- nvinfo : EIATTR_CUDA_API_VERSION
	.align		4
        /*0000*/ 	.byte	0x04, 0x37
        /*0002*/ 	.short	(.L_94 - .L_93)
.L_93:
        /*0004*/ 	.word	0x00000082


	//----- nvinfo : EIATTR_KPARAM_INFO
	.align		4
.L_94:
        /*0008*/ 	.byte	0x04, 0x17
        /*000a*/ 	.short	(.L_96 - .L_95)
.L_95:
        /*000c*/ 	.word	0x00000000
        /*0010*/ 	.short	0x0001
        /*0012*/ 	.short	0x0008
        /*0014*/ 	.byte	0x00, 0xf0, 0x11, 0x00


	//----- nvinfo : EIATTR_KPARAM_INFO
	.align		4
.L_96:
        /*0018*/ 	.byte	0x04, 0x17
        /*001a*/ 	.short	(.L_98 - .L_97)
.L_97:
        /*001c*/ 	.word	0x00000000
        /*0020*/ 	.short	0x0000
        /*0022*/ 	.short	0x0000
        /*0024*/ 	.byte	0x00, 0xf5, 0x21, 0x00


	//----- nvinfo : EIATTR_SPARSE_MMA_MASK
	.align		4
.L_98:
        /*0028*/ 	.byte	0x03, 0x50
        /*002a*/ 	.short	0x0000


	//----- nvinfo : EIATTR_MAXREG_COUNT
	.align		4
        /*002c*/ 	.byte	0x03, 0x1b
        /*002e*/ 	.short	0x00ff


	//----- nvinfo : EIATTR_MERCURY_ISA_VERSION
	.align		4
        /*0030*/ 	.byte	0x03, 0x5f
        /*0032*/ 	.short	0x0101


	//----- nvinfo : EIATTR_VRC_CTA_INIT_COUNT
	.align		4
        /*0034*/ 	.byte	0x02, 0x4a
	.zero		1
	.zero		1


	//----- nvinfo : EIATTR_EXIT_INSTR_OFFSETS
	.align		4
        /*0038*/ 	.byte	0x04, 0x1c
        /*003a*/ 	.short	(.L_100 - .L_99)


	//   ....[0]....
.L_99:
        /*003c*/ 	.word	0x00000070


	//   ....[1]....
        /*0040*/ 	.word	0x00000f00


	//----- nvinfo : EIATTR_CRS_STACK_SIZE
	.align		4
.L_100:
        /*0044*/ 	.byte	0x04, 0x1e
        /*0046*/ 	.short	(.L_102 - .L_101)
.L_101:
        /*0048*/ 	.word	0x00000000


	//----- nvinfo : EIATTR_CBANK_PARAM_SIZE
	.align		4
.L_102:
        /*004c*/ 	.byte	0x03, 0x19
        /*004e*/ 	.short	0x000c


	//----- nvinfo : EIATTR_PARAM_CBANK
	.align		4
        /*0050*/ 	.byte	0x04, 0x0a
        /*0052*/ 	.short	(.L_104 - .L_103)
	.align		4
.L_103:
        /*0054*/ 	.word	index@(.nv.constant0._Z17setup_rand_kernelP17curandStateXORWOWi)
        /*0058*/ 	.short	0x0380
        /*005a*/ 	.short	0x000c


	//----- nvinfo : EIATTR_SW_WAR
	.align		4
.L_104:
        /*005c*/ 	.byte	0x04, 0x36
        /*005e*/ 	.short	(.L_106 - .L_105)
.L_105:
        /*0060*/ 	.word	0x00000008
.L_106:


//--------------------- .nv.callgraph             --------------------------
	.section	.nv.callgraph,"",@"SHT_CUDA_CALLGRAPH"
	.align	4
	.sectionentsize	8
	.align		4
        /*0000*/ 	.word	0x00000000
	.align		4
        /*0004*/ 	.word	0xffffffff
	.align		4
        /*0008*/ 	.word	0x00000000
	.align		4
        /*000c*/ 	.word	0xfffffffe
	.align		4
        /*0010*/ 	.word	0x00000000
	.align		4
        /*0014*/ 	.word	0xfffffffd
	.align		4
        /*0018*/ 	.word	0x00000000
	.align		4
        /*001c*/ 	.word	0xfffffffc


//--------------------- .nv.constant4             --------------------------
	.section	.nv.constant4,"a",@progbits
	.align	8
	.align		8
.nv.constant4:
        /*0000*/ 	.dword	precalc_xorwow_matrix
	.align		8
        /*0008*/ 	.dword	precalc_xorwow_offset_matrix
	.align		8
        /*0010*/ 	.dword	mrg32k3aM1
	.align		8
        /*0018*/ 	.dword	mrg32k3aM2
	.align		8
        /*0020*/ 	.dword	mrg32k3aM1SubSeq
	.align		8
        /*0028*/ 	.dword	mrg32k3aM2SubSeq
	.align		8
        /*0030*/ 	.dword	mrg32k3aM1Seq
	.align		8
        /*0038*/ 	.dword	mrg32k3aM2Seq


//--------------------- .nv.constant3             --------------------------
	.section	.nv.constant3,"a",@progbits
	.align	8
.nv.constant3:
	.type		__cr_lgamma_table,@object
	.size		__cr_lgamma_table,(.L_8 - __cr_lgamma_table)
__cr_lgamma_table:
        /*0000*/ 	.byte	0x00, 0x00, 0x00, 0x00, 0x00, 0x00, 0x00, 0x00, 0x00, 0x00, 0x00, 0x00, 0x00, 0x00, 0x00, 0x00
        /*0010*/ 	.byte	0xef, 0x39, 0xfa, 0xfe, 0x42, 0x2e, 0xe6, 0x3f, 0x02, 0x20, 0x2a, 0xfa, 0x0b, 0xab, 0xfc, 0x3f
        /*0020*/ 	.byte	0xf9, 0x2c, 0x92, 0x7c, 0xa7, 0x6c, 0x09, 0x40, 0xc9, 0x79, 0x44, 0x3c, 0x64, 0x26, 0x13, 0x40
        /*0030*/ 	.byte	0xca, 0x01, 0xcf, 0x3a, 0x27, 0x51, 0x1a, 0x40, 0x30, 0xcc, 0x2d, 0xf3, 0xe1, 0x0c, 0x21, 0x40
        /*0040*/ 	.byte	0x0d, 0xb7, 0xfc, 0x82, 0x8e, 0x35, 0x25, 0x40
.L_8:


//--------------------- .text._Z6kmeansPfiS_iPiS0_ --------------------------
	.section	.text._Z6kmeansPfiS_iPiS0_,"ax",@progbits
	.align	128
        .global         _Z6kmeansPfiS_iPiS0_
        .type           _Z6kmeansPfiS_iPiS0_,@function
        .size           _Z6kmeansPfiS_iPiS0_,(.L_x_83 - _Z6kmeansPfiS_iPiS0_)
        .other          _Z6kmeansPfiS_iPiS0_,@"STO_CUDA_ENTRY STV_DEFAULT"
_Z6kmeansPfiS_iPiS0_:
.text._Z6kmeansPfiS_iPiS0_:
[----:B------:R-:W-:Y:S01]  /*0000*/  LDC R1, c[0x0][0x37c] ;  /* 0x0000df00ff017b82 */ /* 0x000fe20000000800 */
[----:B------:R-:W0:Y:S07]  /*0010*/  S2R R8, SR_TID.X ;  /* 0x0000000000087919 */ /* 0x000e2e0000002100 */
[----:B------:R-:W0:Y:S01]  /*0020*/  S2UR UR4, SR_CTAID.X ;  /* 0x00000000000479c3 */ /* 0x000e220000002500 */
[----:B------:R-:W1:Y:S07]  /*0030*/  LDCU UR5, c[0x0][0x388] ;  /* 0x00007100ff0577ac */ /* 0x000e6e0008000800 */
[----:B------:R-:W0:Y:S02]  /*0040*/  LDC R3, c[0x0][0x360] ;  /* 0x0000d800ff037b82 */ /* 0x000e240000000800 */
[----:B0-----:R-:W-:-:S05]  /*0050*/  IMAD R8, R3, UR4, R8 ;  /* 0x0000000403087c24 */ /* 0x001fca000f8e0208 */
[----:B-1----:R-:W-:-:S13]  /*0060*/  ISETP.GE.AND P0, PT, R8, UR5, PT ;  /* 0x0000000508007c0c */ /* 0x002fda000bf06270 */
[----:B------:R-:W-:Y:S05]  /*0070*/  @P0 EXIT ;  /* 0x000000000000094d */ /* 0x000fea0003800000 */
[----:B------:R-:W0:Y:S01]  /*0080*/  LDC.64 R2, c[0x0][0x380] ;  /* 0x0000e000ff027b82 */ /* 0x000e220000000a00 */
[----:B------:R-:W1:Y:S01]  /*0090*/  LDCU.64 UR8, c[0x0][0x358] ;  /* 0x00006b00ff0877ac */ /* 0x000e620008000a00 */
[----:B------:R-:W-:Y:S01]  /*00a0*/  SHF.L.U32 R7, R8, 0x1, RZ ;  /* 0x0000000108077819 */ /* 0x000fe200000006ff */
[----:B------:R-:W2:Y:S05]  /*00b0*/  LDCU UR4, c[0x0][0x398] ;  /* 0x00007300ff0477ac */ /* 0x000eaa0008000800 */
[----:B------:R-:W3:Y:S01]  /*00c0*/  LDC.64 R4, c[0x0][0x390] ;  /* 0x0000e400ff047b82 */ /* 0x000ee20000000a00 */
[----:B0-----:R-:W-:-:S05]  /*00d0*/  IMAD.WIDE R2, R7, 0x4, R2 ;  /* 0x0000000407027825 */ /* 0x001fca00078e0202 */
[----:B-1----:R-:W4:Y:S04]  /*00e0*/  LDG.E R7, desc[UR8][R2.64+0x4] ;  /* 0x0000040802077981 */ /* 0x002f28000c1e1900 */
[----:B---3--:R-:W4:Y:S04]  /*00f0*/  LDG.E R0, desc[UR8][R4.64+0x4] ;  /* 0x0000040804007981 */ /* 0x008f28000c1e1900 */
[----:B------:R-:W3:Y:S04]  /*0100*/  LDG.E R6, desc[UR8][R2.64] ;  /* 0x0000000802067981 */ /* 0x000ee8000c1e1900 */
[----:B------:R-:W3:Y:S01]  /*0110*/  LDG.E R9, desc[UR8][R4.64] ;  /* 0x0000000804097981 */ /* 0x000ee2000c1e1900 */
[----:B--2---:R-:W-:Y:S01]  /*0120*/  UISETP.GE.AND UP0, UPT, UR4, 0x2, UPT ;  /* 0x000000020400788c */ /* 0x004fe2000bf06270 */
[----:B------:R-:W-:-:S02]  /*0130*/  HFMA2 R17, -RZ, RZ, 0, 0 ;  /* 0x00000000ff117431 */ /* 0x000fc400000001ff */
[----:B----4-:R-:W-:-:S04]  /*0140*/  FADD R0, R7, -R0 ;  /* 0x8000000007007221 */ /* 0x010fc80000000000 */
[----:B------:R-:W-:Y:S01]  /*0150*/  FMUL R0, R0, R0 ;  /* 0x0000000000007220 */ /* 0x000fe20000400000 */
[----:B---3--:R-:W-:-:S04]  /*0160*/  FADD R9, R6, -R9 ;  /* 0x8000000906097221 */ /* 0x008fc80000000000 */
[----:B------:R-:W-:Y:S01]  /*0170*/  FFMA R0, R9, R9, R0 ;  /* 0x0000000909007223 */ /* 0x000fe20000000000 */
[----:B------:R-:W-:Y:S06]  /*0180*/  BRA.U !UP0, `(.L_x_0) ;  /* 0x0000001908787547 */ /* 0x000fec000b800000 */
[----:B------:R-:W-:Y:S01]  /*0190*/  IADD3 R2, PT, PT, R0, -0xd000000, RZ ;  /* 0xf300000000027810 */ /* 0x000fe20007ffe0ff */
[----:B------:R0:W1:Y:S01]  /*01a0*/  MUFU.RSQ R3, R0 ;  /* 0x0000000000037308 */ /* 0x0000620000001400 */
[----:B------:R-:W-:Y:S01]  /*01b0*/  USHF.L.U32 UR4, UR4, 0x1, URZ ;  /* 0x0000000104047899 */ /* 0x000fe200080006ff */
[----:B------:R-:W-:Y:S01]  /*01c0*/  BSSY.RECONVERGENT B0, `(.L_x_1) ;  /* 0x000000d000007945 */ /* 0x000fe20003800200 */
[----:B------:R-:W-:-:S13]  /*01d0*/  ISETP.GT.U32.AND P0, PT, R2, 0x727fffff, PT ;  /* 0x727fffff0200780c */ /* 0x000fda0003f04070 */
[----:B0-----:R-:W-:Y:S05]  /*01e0*/  @!P0 BRA `(.L_x_2) ;  /* 0x0000000000188947 */ /* 0x001fea0003800000 */
[----:B------:R-:W-:Y:S01]  /*01f0*/  BSSY.RECONVERGENT B1, `(.L_x_3) ;  /* 0x0000003000017945 */ /* 0x000fe20003800200 */
[----:B------:R-:W-:-:S07]  /*0200*/  MOV R10, 0x220 ;  /* 0x00000220000a7802 */ /* 0x000fce0000000f00 */
[----:B-1----:R-:W-:Y:S05]  /*0210*/  CALL.REL.NOINC `($__internal_0_$__cuda_sm20_sqrt_rn_f32_slowpath) ;  /* 0x0000001800747944 */ /* 0x002fea0003c00000 */
[----:B------:R-:W-:Y:S05]  /*0220*/  BSYNC.RECONVERGENT B1 ;  /* 0x0000000000017941 */ /* 0x000fea0003800200 */
.L_x_3:
[----:B------:R-:W-:Y:S01]  /*0230*/  MOV R9, R13 ;  /* 0x0000000d00097202 */ /* 0x000fe20000000f00 */
[----:B------:R-:W-:Y:S06]  /*0240*/  BRA `(.L_x_4) ;  /* 0x0000000000107947 */ /* 0x000fec0003800000 */
.L_x_2:
[----:B-1----:R-:W-:Y:S01]  /*0250*/  FMUL.FTZ R9, R0, R3 ;  /* 0x0000000300097220 */ /* 0x002fe20000410000 */
[----:B------:R-:W-:-:S03]  /*0260*/  FMUL.FTZ R3, R3, 0.5 ;  /* 0x3f00000003037820 */ /* 0x000fc60000410000 */
[----:B------:R-:W-:-:S04]  /*0270*/  FFMA R0, -R9, R9, R0 ;  /* 0x0000000909007223 */ /* 0x000fc80000000100 */
[----:B------:R-:W-:-:S07]  /*0280*/  FFMA R9, R0, R3, R9 ;  /* 0x0000000300097223 */ /* 0x000fce0000000009 */
.L_x_4:
[----:B------:R-:W-:Y:S05]  /*0290*/  BSYNC.RECONVERGENT B0 ;  /* 0x0000000000007941 */ /* 0x000fea0003800200 */
.L_x_1:
[----:B------:R-:W-:Y:S01]  /*02a0*/  UISETP.LT.AND UP0, UPT, UR4, 0x4, UPT ;  /* 0x000000040400788c */ /* 0x000fe2000bf01270 */
[----:B------:R-:W-:Y:S01]  /*02b0*/  HFMA2 R17, -RZ, RZ, 0, 0 ;  /* 0x00000000ff117431 */ /* 0x000fe200000001ff */
[----:B------:R-:W-:Y:S02]  /*02c0*/  MOV R12, 0x2 ;  /* 0x00000002000c7802 */ /* 0x000fe40000000f00 */
[----:B------:R-:W-:Y:S02]  /*02d0*/  USEL UR5, UR4, 0x4, !UP0 ;  /* 0x0000000404057887 */ /* 0x000fe4000c000000 */
[----:B------:R-:W-:Y:S02]  /*02e0*/  UISETP.GE.AND UP0, UPT, UR4, 0x11, UPT ;  /* 0x000000110400788c */ /* 0x000fe4000bf06270 */
[----:B------:R-:W-:-:S04]  /*02f0*/  UIADD3 UR5, UPT, UPT, UR5, -0x3, URZ ;  /* 0xfffffffd05057890 */ /* 0x000fc8000fffe0ff */
[----:B------:R-:W-:-:S04]  /*0300*/  ULEA.HI UR6, UR5, 0x1, URZ, 0x1f ;  /* 0x0000000105067891 */ /* 0x000fc8000f8ff8ff */
[----:B------:R-:W-:Y:S01]  /*0310*/  ULOP3.LUT UR7, UR6, 0x7, URZ, 0xc0, !UPT ;  /* 0x0000000706077892 */ /* 0x000fe2000f8ec0ff */
[----:B------:R-:W-:Y:S11]  /*0320*/  BRA.U !UP0, `(.L_x_5) ;  /* 0x0000000d08307547 */ /* 0x000ff6000b800000 */
[----:B------:R-:W0:Y:S01]  /*0330*/  LDC.64 R2, c[0x0][0x390] ;  /* 0x0000e400ff027b82 */ /* 0x000e220000000a00 */
[----:B------:R-:W-:Y:S01]  /*0340*/  ULOP3.LUT UR4, UR6, 0x7ffffff8, URZ, 0xc0, !UPT ;  /* 0x7ffffff806047892 */ /* 0x000fe2000f8ec0ff */
[----:B------:R-:W-:Y:S02]  /*0350*/  MOV R17, RZ ;  /* 0x000000ff00117202 */ /* 0x000fe40000000f00 */
[----:B------:R-:W-:Y:S01]  /*0360*/  MOV R12, 0x8 ;  /* 0x00000008000c7802 */ /* 0x000fe20000000f00 */
[----:B------:R-:W-:-:S12]  /*0370*/  UIADD3 UR4, UPT, UPT, -UR4, URZ, URZ ;  /* 0x000000ff04047290 */ /* 0x000fd8000fffe1ff */
.L_x_31:
[----:B------:R-:W-:-:S05]  /*0380*/  IADD3 R19, PT, PT, R12, -0x6, RZ ;  /* 0xfffffffa0c137810 */ /* 0x000fca0007ffe0ff */
[----:B0-----:R-:W-:-:S05]  /*0390*/  IMAD.WIDE.U32 R4, R19, 0x4, R2 ;  /* 0x0000000413047825 */ /* 0x001fca00078e0002 */
[----:B------:R-:W2:Y:S04]  /*03a0*/  LDG.E R0, desc[UR8][R4.64+0x4] ;  /* 0x0000040804007981 */ /* 0x000ea8000c1e1900 */
[----:B------:R-:W3:Y:S01]  /*03b0*/  LDG.E R11, desc[UR8][R4.64] ;  /* 0x00000008040b7981 */ /* 0x000ee2000c1e1900 */
[----:B------:R-:W-:Y:S01]  /*03c0*/  BSSY.RECONVERGENT B0, `(.L_x_6) ;  /* 0x0000011000007945 */ /* 0x000fe20003800200 */
[----:B--2---:R-:W-:Y:S01]  /*03d0*/  FADD R0, R7, -R0 ;  /* 0x8000000007007221 */ /* 0x004fe20000000000 */
[----:B---3--:R-:W-:-:S03]  /*03e0*/  FADD R11, R6, -R11 ;  /* 0x8000000b060b7221 */ /* 0x008fc60000000000 */
[----:B------:R-:W-:-:S04]  /*03f0*/  FMUL R0, R0, R0 ;  /* 0x0000000000007220 */ /* 0x000fc80000400000 */
[----:B------:R-:W-:-:S04]  /*0400*/  FFMA R14, R11, R11, R0 ;  /* 0x0000000b0b0e7223 */ /* 0x000fc80000000000 */
[----:B------:R0:W1:Y:S01]  /*0410*/  MUFU.RSQ R11, R14 ;  /* 0x0000000e000b7308 */ /* 0x0000620000001400 */
[----:B------:R-:W-:-:S04]  /*0420*/  IADD3 R0, PT, PT, R14, -0xd000000, RZ ;  /* 0xf30000000e007810 */ /* 0x000fc80007ffe0ff */
[----:B------:R-:W-:-:S13]  /*0430*/  ISETP.GT.U32.AND P0, PT, R0, 0x727fffff, PT ;  /* 0x727fffff0000780c */ /* 0x000fda0003f04070 */
[----:B01----:R-:W-:Y:S05]  /*0440*/  @!P0 BRA `(.L_x_7) ;  /* 0x0000000000108947 */ /* 0x003fea0003800000 */
[----:B------:R-:W-:Y:S02]  /*0450*/  MOV R0, R14 ;  /* 0x0000000e00007202 */ /* 0x000fe40000000f00 */
[----:B------:R-:W-:-:S07]  /*0460*/  MOV R10, 0x480 ;  /* 0x00000480000a7802 */ /* 0x000fce0000000f00 */
[----:B------:R-:W-:Y:S05]  /*0470*/  CALL.REL.NOINC `($__internal_0_$__cuda_sm20_sqrt_rn_f32_slowpath) ;  /* 0x0000001400dc7944 */ /* 0x000fea0003c00000 */
[----:B------:R-:W-:Y:S05]  /*0480*/  BRA `(.L_x_8) ;  /* 0x0000000000107947 */ /* 0x000fea0003800000 */
.L_x_7:
[----:B------:R-:W-:Y:S01]  /*0490*/  FMUL.FTZ R13, R14, R11 ;  /* 0x0000000b0e0d7220 */ /* 0x000fe20000410000 */
[----:B------:R-:W-:-:S03]  /*04a0*/  FMUL.FTZ R10, R11, 0.5 ;  /* 0x3f0000000b0a7820 */ /* 0x000fc60000410000 */
[----:B------:R-:W-:-:S04]  /*04b0*/  FFMA R0, -R13, R13, R14 ;  /* 0x0000000d0d007223 */ /* 0x000fc8000000010e */
[----:B------:R-:W-:-:S07]  /*04c0*/  FFMA R13, R0, R10, R13 ;  /* 0x0000000a000d7223 */ /* 0x000fce000000000d */
.L_x_8:
[----:B------:R-:W-:Y:S05]  /*04d0*/  BSYNC.RECONVERGENT B0 ;  /* 0x0000000000007941 */ /* 0x000fea0003800200 */
.L_x_6:
[----:B------:R-:W2:Y:S04]  /*04e0*/  LDG.E R0, desc[UR8][R4.64+0xc] ;  /* 0x00000c0804007981 */ /* 0x000ea8000c1e1900 */
[----:B------:R-:W3:Y:S01]  /*04f0*/  LDG.E R11, desc[UR8][R4.64+0x8] ;  /* 0x00000808040b7981 */ /* 0x000ee2000c1e1900 */
[CC--:B------:R-:W-:Y:S01]  /*0500*/  FSETP.GEU.AND P0, PT, R13.reuse, R9.reuse, PT ;  /* 0x000000090d00720b */ /* 0x0c0fe20003f0e000 */
[----:B------:R-:W-:Y:S03]  /*0510*/  BSSY.RECONVERGENT B0, `(.L_x_9) ;  /* 0x0000014000007945 */ /* 0x000fe60003800200 */
[----:B------:R-:W-:-:S09]  /*0520*/  FSEL R9, R13, R9, !P0 ;  /* 0x000000090d097208 */ /* 0x000fd20004000000 */
[----:B------:R-:W-:Y:S02]  /*0530*/  @!P0 SHF.R.U32.HI R17, RZ, 0x1, R19 ;  /* 0x00000001ff118819 */ /* 0x000fe40000011613 */
[----:B------:R-:W-:Y:S01]  /*0540*/  IADD3 R19, PT, PT, R12, -0x4, RZ ;  /* 0xfffffffc0c137810 */ /* 0x000fe20007ffe0ff */
        /* <DEDUP_REMOVED lines=12> */
.L_x_10:
[----:B------:R-:W-:Y:S01]  /*0610*/  FMUL.FTZ R13, R14, R11 ;  /* 0x0000000b0e0d7220 */ /* 0x000fe20000410000 */
[----:B------:R-:W-:-:S03]  /*0620*/  FMUL.FTZ R10, R11, 0.5 ;  /* 0x3f0000000b0a7820 */ /* 0x000fc60000410000 */
[----:B------:R-:W-:-:S04]  /*0630*/  FFMA R0, -R13, R13, R14 ;  /* 0x0000000d0d007223 */ /* 0x000fc8000000010e */
[----:B------:R-:W-:-:S07]  /*0640*/  FFMA R13, R0, R10, R13 ;  /* 0x0000000a000d7223 */ /* 0x000fce000000000d */
.L_x_11:
[----:B------:R-:W-:Y:S05]  /*0650*/  BSYNC.RECONVERGENT B0 ;  /* 0x0000000000007941 */ /* 0x000fea0003800200 */
.L_x_9:
        /* <DEDUP_REMOVED lines=19> */
.L_x_13:
[----:B------:R-:W-:Y:S01]  /*0790*/  FMUL.FTZ R13, R14, R11 ;  /* 0x0000000b0e0d7220 */ /* 0x000fe20000410000 */
[----:B------:R-:W-:-:S03]  /*07a0*/  FMUL.FTZ R10, R11, 0.5 ;  /* 0x3f0000000b0a7820 */ /* 0x000fc60000410000 */
[----:B------:R-:W-:-:S04]  /*07b0*/  FFMA R0, -R13, R13, R14 ;  /* 0x0000000d0d007223 */ /* 0x000fc8000000010e */
[----:B------:R-:W-:-:S07]  /*07c0*/  FFMA R13, R0, R10, R13 ;  /* 0x0000000a000d7223 */ /* 0x000fce000000000d */
.L_x_14:
[----:B------:R-:W-:Y:S05]  /*07d0*/  BSYNC.RECONVERGENT B0 ;  /* 0x0000000000007941 */ /* 0x000fea0003800200 */
.L_x_12:
[----:B------:R-:W2:Y:S04]  /*07e0*/  LDG.E R0, desc[UR8][R4.64+0x1c] ;  /* 0x00001c0804007981 */ /* 0x000ea8000c1e1900 */
[----:B------:R-:W3:Y:S01]  /*07f0*/  LDG.E R11, desc[UR8][R4.64+0x18] ;  /* 0x00001808040b7981 */ /* 0x000ee2000c1e1900 */
[----:B------:R-:W-:Y:S01]  /*0800*/  FSETP.GEU.AND P0, PT, R13, R9, PT ;  /* 0x000000090d00720b */ /* 0x000fe20003f0e000 */
[----:B------:R-:W-:-:S12]  /*0810*/  BSSY.RECONVERGENT B0, `(.L_x_15) ;  /* 0x0000014000007945 */ /* 0x000fd80003800200 */
[----:B------:R-:W-:Y:S02]  /*0820*/  @!P0 SHF.R.U32.HI R17, RZ, 0x1, R19 ;  /* 0x00000001ff118819 */ /* 0x000fe40000011613 */
[----:B------:R-:W-:Y:S02]  /*0830*/  FSEL R19, R13, R9, !P0 ;  /* 0x000000090d137208 */ /* 0x000fe40004000000 */
[----:B------:R-:W-:Y:S01]  /*0840*/  IADD3 R9, PT, PT, R12, 0x8, RZ ;  /* 0x000000080c097810 */ /* 0x000fe20007ffe0ff */
        /* <DEDUP_REMOVED lines=12> */
.L_x_16:
[----:B------:R-:W-:Y:S01]  /*0910*/  FMUL.FTZ R13, R14, R11 ;  /* 0x0000000b0e0d7220 */ /* 0x000fe20000410000 */
[----:B------:R-:W-:-:S03]  /*0920*/  FMUL.FTZ R10, R11, 0.5 ;  /* 0x3f0000000b0a7820 */ /* 0x000fc60000410000 */
[----:B------:R-:W-:-:S04]  /*0930*/  FFMA R0, -R13, R13, R14 ;  /* 0x0000000d0d007223 */ /* 0x000fc8000000010e */
[----:B------:R-:W-:-:S07]  /*0940*/  FFMA R13, R0, R10, R13 ;  /* 0x0000000a000d7223 */ /* 0x000fce000000000d */
.L_x_17:
[----:B------:R-:W-:Y:S05]  /*0950*/  BSYNC.RECONVERGENT B0 ;  /* 0x0000000000007941 */ /* 0x000fea0003800200 */
.L_x_15:
[----:B------:R-:W2:Y:S04]  /*0960*/  LDG.E R0, desc[UR8][R4.64+0x24] ;  /* 0x0000240804007981 */ /* 0x000ea8000c1e1900 */
[----:B------:R-:W3:Y:S01]  /*0970*/  LDG.E R11, desc[UR8][R4.64+0x20] ;  /* 0x00002008040b7981 */ /* 0x000ee2000c1e1900 */
[CC--:B------:R-:W-:Y:S01]  /*0980*/  FSETP.GEU.AND P0, PT, R13.reuse, R19.reuse, PT ;  /* 0x000000130d00720b */ /* 0x0c0fe20003f0e000 */
[----:B------:R-:W-:Y:S01]  /*0990*/  BSSY.RECONVERGENT B0, `(.L_x_18) ;  /* 0x0000014000007945 */ /* 0x000fe20003800200 */
[----:B------:R-:W-:Y:S02]  /*09a0*/  IADD3 R20, PT, PT, R12, 0x2, RZ ;  /* 0x000000020c147810 */ /* 0x000fe40007ffe0ff */
[----:B------:R-:W-:-:S09]  /*09b0*/  FSEL R19, R13, R19, !P0 ;  /* 0x000000130d137208 */ /* 0x000fd20004000000 */
[----:B------:R-:W-:Y:S01]  /*09c0*/  @!P0 SHF.R.U32.HI R17, RZ, 0x1, R12 ;  /* 0x00000001ff118819 */ /* 0x000fe2000001160c */
        /* <DEDUP_REMOVED lines=12> */
.L_x_19:
[----:B------:R-:W-:Y:S01]  /*0a90*/  FMUL.FTZ R13, R14, R11 ;  /* 0x0000000b0e0d7220 */ /* 0x000fe20000410000 */
[----:B------:R-:W-:-:S03]  /*0aa0*/  FMUL.FTZ R10, R11, 0.5 ;  /* 0x3f0000000b0a7820 */ /* 0x000fc60000410000 */
[----:B------:R-:W-:-:S04]  /*0ab0*/  FFMA R0, -R13, R13, R14 ;  /* 0x0000000d0d007223 */ /* 0x000fc8000000010e */
[----:B------:R-:W-:-:S07]  /*0ac0*/  FFMA R13, R0, R10, R13 ;  /* 0x0000000a000d7223 */ /* 0x000fce000000000d */
.L_x_20:
[----:B------:R-:W-:Y:S05]  /*0ad0*/  BSYNC.RECONVERGENT B0 ;  /* 0x0000000000007941 */ /* 0x000fea0003800200 */
.L_x_18:
[----:B------:R-:W2:Y:S04]  /*0ae0*/  LDG.E R0, desc[UR8][R4.64+0x2c] ;  /* 0x00002c0804007981 */ /* 0x000ea8000c1e1900 */
[----:B------:R-:W3:Y:S01]  /*0af0*/  LDG.E R11, desc[UR8][R4.64+0x28] ;  /* 0x00002808040b7981 */ /* 0x000ee2000c1e1900 */
[CC--:B------:R-:W-:Y:S01]  /*0b00*/  FSETP.GEU.AND P0, PT, R13.reuse, R19.reuse, PT ;  /* 0x000000130d00720b */ /* 0x0c0fe20003f0e000 */
[----:B------:R-:W-:Y:S03]  /*0b10*/  BSSY.RECONVERGENT B0, `(.L_x_21) ;  /* 0x0000014000007945 */ /* 0x000fe60003800200 */
[----:B------:R-:W-:-:S09]  /*0b20*/  FSEL R19, R13, R19, !P0 ;  /* 0x000000130d137208 */ /* 0x000fd20004000000 */
[----:B------:R-:W-:Y:S02]  /*0b30*/  @!P0 SHF.R.U32.HI R17, RZ, 0x1, R20 ;  /* 0x00000001ff118819 */ /* 0x000fe40000011614 */
        /* <DEDUP_REMOVED lines=13> */
.L_x_22:
[----:B------:R-:W-:Y:S01]  /*0c10*/  FMUL.FTZ R13, R14, R11 ;  /* 0x0000000b0e0d7220 */ /* 0x000fe20000410000 */
[----:B------:R-:W-:-:S03]  /*0c20*/  FMUL.FTZ R10, R11, 0.5 ;  /* 0x3f0000000b0a7820 */ /* 0x000fc60000410000 */
[----:B------:R-:W-:-:S04]  /*0c30*/  FFMA R0, -R13, R13, R14 ;  /* 0x0000000d0d007223 */ /* 0x000fc8000000010e */
[----:B------:R-:W-:-:S07]  /*0c40*/  FFMA R13, R0, R10, R13 ;  /* 0x0000000a000d7223 */ /* 0x000fce000000000d */
.L_x_23:
[----:B------:R-:W-:Y:S05]  /*0c50*/  BSYNC.RECONVERGENT B0 ;  /* 0x0000000000007941 */ /* 0x000fea0003800200 */
.L_x_21:
        /* <DEDUP_REMOVED lines=19> */
.L_x_25:
[----:B------:R-:W-:Y:S01]  /*0d90*/  FMUL.FTZ R13, R14, R11 ;  /* 0x0000000b0e0d7220 */ /* 0x000fe20000410000 */
[----:B------:R-:W-:-:S03]  /*0da0*/  FMUL.FTZ R10, R11, 0.5 ;  /* 0x3f0000000b0a7820 */ /* 0x000fc60000410000 */
[----:B------:R-:W-:-:S04]  /*0db0*/  FFMA R0, -R13, R13, R14 ;  /* 0x0000000d0d007223 */ /* 0x000fc8000000010e */
[----:B------:R-:W-:-:S07]  /*0dc0*/  FFMA R13, R0, R10, R13 ;  /* 0x0000000a000d7223 */ /* 0x000fce000000000d */
.L_x_26:
[----:B------:R-:W-:Y:S05]  /*0dd0*/  BSYNC.RECONVERGENT B0 ;  /* 0x0000000000007941 */ /* 0x000fea0003800200 */
.L_x_24:
[----:B------:R-:W2:Y:S04]  /*0de0*/  LDG.E R0, desc[UR8][R4.64+0x3c] ;  /* 0x00003c0804007981 */ /* 0x000ea8000c1e1900 */
[----:B------:R-:W3:Y:S01]  /*0df0*/  LDG.E R11, desc[UR8][R4.64+0x38] ;  /* 0x00003808040b7981 */ /* 0x000ee2000c1e1900 */
[----:B------:R-:W-:Y:S01]  /*0e00*/  FSETP.GEU.AND P0, PT, R13, R19, PT ;  /* 0x000000130d00720b */ /* 0x000fe20003f0e000 */
[----:B------:R-:W-:-:S12]  /*0e10*/  BSSY.RECONVERGENT B0, `(.L_x_27) ;  /* 0x0000015000007945 */ /* 0x000fd80003800200 */
[----:B------:R-:W-:Y:S02]  /*0e20*/  @!P0 SHF.R.U32.HI R17, RZ, 0x1, R20 ;  /* 0x00000001ff118819 */ /* 0x000fe40000011614 */
[----:B------:R-:W-:Y:S01]  /*0e30*/  FSEL R20, R13, R19, !P0 ;  /* 0x000000130d147208 */ /* 0x000fe20004000000 */
        /* <DEDUP_REMOVED lines=8> */
[----:B------:R-:W-:Y:S01]  /*0ec0*/  BSSY.RECONVERGENT B1, `(.L_x_29) ;  /* 0x0000004000017945 */ /* 0x000fe20003800200 */
[----:B------:R-:W-:Y:S02]  /*0ed0*/  MOV R0, R10 ;  /* 0x0000000a00007202 */ /* 0x000fe40000000f00 */
[----:B------:R-:W-:-:S07]  /*0ee0*/  MOV R10, 0xf00 ;  /* 0x00000f00000a7802 */ /* 0x000fce0000000f00 */
[----:B------:R-:W-:Y:S05]  /*0ef0*/  CALL.REL.NOINC `($__internal_0_$__cuda_sm20_sqrt_rn_f32_slowpath) ;  /* 0x0000000c003c7944 */ /* 0x000fea0003c00000 */
[----:B------:R-:W-:Y:S05]  /*0f00*/  BSYNC.RECONVERGENT B1 ;  /* 0x0000000000017941 */ /* 0x000fea0003800200 */
.L_x_29:
[----:B------:R-:W-:Y:S05]  /*0f10*/  BRA `(.L_x_30) ;  /* 0x0000000000107947 */ /* 0x000fea0003800000 */
.L_x_28:
[----:B------:R-:W-:Y:S01]  /*0f20*/  FMUL.FTZ R13, R10, R11 ;  /* 0x0000000b0a0d7220 */ /* 0x000fe20000410000 */
[----:B------:R-:W-:-:S03]  /*0f30*/  FMUL.FTZ R4, R11, 0.5 ;  /* 0x3f0000000b047820 */ /* 0x000fc60000410000 */
[----:B------:R-:W-:-:S04]  /*0f40*/  FFMA R0, -R13, R13, R10 ;  /* 0x0000000d0d007223 */ /* 0x000fc8000000010a */
[----:B------:R-:W-:-:S07]  /*0f50*/  FFMA R13, R0, R4, R13 ;  /* 0x00000004000d7223 */ /* 0x000fce000000000d */
.L_x_30:
[----:B------:R-:W-:Y:S05]  /*0f60*/  BSYNC.RECONVERGENT B0 ;  /* 0x0000000000007941 */ /* 0x000fea0003800200 */
.L_x_27:
[----:B------:R-:W-:Y:S01]  /*0f70*/  UIADD3 UR4, UPT, UPT, UR4, 0x8, URZ ;  /* 0x0000000804047890 */ /* 0x000fe2000fffe0ff */
[----:B------:R-:W-:Y:S02]  /*0f80*/  FSETP.GEU.AND P0, PT, R13, R20, PT ;  /* 0x000000140d00720b */ /* 0x000fe40003f0e000 */
[----:B------:R-:W-:Y:S01]  /*0f90*/  IADD3 R12, PT, PT, R12, 0x10, RZ ;  /* 0x000000100c0c7810 */ /* 0x000fe20007ffe0ff */
[----:B------:R-:W-:-:S10]  /*0fa0*/  UISETP.NE.AND UP0, UPT, UR4, URZ, UPT ;  /* 0x000000ff0400728c */ /* 0x000fd4000bf05270 */
[----:B------:R-:W-:Y:S02]  /*0fb0*/  @!P0 SHF.R.U32.HI R17, RZ, 0x1, R9 ;  /* 0x00000001ff118819 */ /* 0x000fe40000011609 */
[----:B------:R-:W-:Y:S01]  /*0fc0*/  FSEL R9, R13, R20, !P0 ;  /* 0x000000140d097208 */ /* 0x000fe20004000000 */
[----:B------:R-:W-:Y:S06]  /*0fd0*/  BRA.U UP0, `(.L_x_31) ;  /* 0xfffffff100e87547 */ /* 0x000fec000b83ffff */
[----:B------:R-:W-:-:S07]  /*0fe0*/  IADD3 R12, PT, PT, R12, -0x6, RZ ;  /* 0xfffffffa0c0c7810 */ /* 0x000fce0007ffe0ff */
.L_x_5:
[----:B------:R-:W-:-:S09]  /*0ff0*/  UISETP.NE.AND UP0, UPT, UR7, URZ, UPT ;  /* 0x000000ff0700728c */ /* 0x000fd2000bf05270 */
[----:B------:R-:W-:Y:S05]  /*1000*/  BRA.U !UP0, `(.L_x_0) ;  /* 0x0000000908d87547 */ /* 0x000fea000b800000 */
[----:B------:R-:W-:-:S09]  /*1010*/  UISETP.GE.U32.AND UP0, UPT, UR7, 0x4, UPT ;  /* 0x000000040700788c */ /* 0x000fd2000bf06070 */
[----:B------:R-:W-:Y:S05]  /*1020*/  BRA.U !UP0, `(.L_x_32) ;  /* 0x00000005088c7547 */ /* 0x000fea000b800000 */
[----:B------:R-:W0:Y:S02]  /*1030*/  LDC.64 R2, c[0x0][0x390] ;  /* 0x0000e400ff027b82 */ /* 0x000e240000000a00 */
        /* <DEDUP_REMOVED lines=16> */
.L_x_34:
[----:B------:R-:W-:Y:S01]  /*1140*/  FMUL.FTZ R13, R10, R5 ;  /* 0x000000050a0d7220 */ /* 0x000fe20000410000 */
[----:B------:R-:W-:-:S03]  /*1150*/  FMUL.FTZ R4, R5, 0.5 ;  /* 0x3f00000005047820 */ /* 0x000fc60000410000 */
[----:B------:R-:W-:-:S04]  /*1160*/  FFMA R0, -R13, R13, R10 ;  /* 0x0000000d0d007223 */ /* 0x000fc8000000010a */
[----:B------:R-:W-:-:S07]  /*1170*/  FFMA R13, R0, R4, R13 ;  /* 0x00000004000d7223 */ /* 0x000fce000000000d */
.L_x_35:
[----:B------:R-:W-:Y:S05]  /*1180*/  BSYNC.RECONVERGENT B0 ;  /* 0x0000000000007941 */ /* 0x000fea0003800200 */
.L_x_33:
[----:B------:R-:W2:Y:S04]  /*1190*/  LDG.E R0, desc[UR8][R2.64+0xc] ;  /* 0x00000c0802007981 */ /* 0x000ea8000c1e1900 */
[----:B------:R-:W3:Y:S01]  /*11a0*/  LDG.E R5, desc[UR8][R2.64+0x8] ;  /* 0x0000080802057981 */ /* 0x000ee2000c1e1900 */
[CC--:B------:R-:W-:Y:S01]  /*11b0*/  FSETP.GEU.AND P0, PT, R13.reuse, R9.reuse, PT ;  /* 0x000000090d00720b */ /* 0x0c0fe20003f0e000 */
[----:B------:R-:W-:Y:S01]  /*11c0*/  BSSY.RECONVERGENT B0, `(.L_x_36) ;  /* 0x0000015000007945 */ /* 0x000fe20003800200 */
[----:B------:R-:W-:Y:S02]  /*11d0*/  IADD3 R4, PT, PT, R12, 0x2, RZ ;  /* 0x000000020c047810 */ /* 0x000fe40007ffe0ff */
[----:B------:R-:W-:Y:S01]  /*11e0*/  FSEL R9, R13, R9, !P0 ;  /* 0x000000090d097208 */ /* 0x000fe20004000000 */
[----:B--2---:R-:W-:Y:S01]  /*11f0*/  FADD R0, R7, -R0 ;  /* 0x8000000007007221 */ /* 0x004fe20000000000 */
[----:B---3--:R-:W-:-:S03]  /*1200*/  FADD R5, R6, -R5 ;  /* 0x8000000506057221 */ /* 0x008fc60000000000 */
[----:B------:R-:W-:-:S04]  /*1210*/  FMUL R0, R0, R0 ;  /* 0x0000000000007220 */ /* 0x000fc80000400000 */
[----:B------:R-:W-:-:S04]  /*1220*/  FFMA R10, R5, R5, R0 ;  /* 0x00000005050a7223 */ /* 0x000fc80000000000 */
[----:B------:R0:W1:Y:S01]  /*1230*/  MUFU.RSQ R5, R10 ;  /* 0x0000000a00057308 */ /* 0x0000620000001400 */
[----:B------:R-:W-:-:S04]  /*1240*/  IADD3 R0, PT, PT, R10, -0xd000000, RZ ;  /* 0xf30000000a007810 */ /* 0x000fc80007ffe0ff */
[----:B------:R-:W-:Y:S02]  /*1250*/  ISETP.GT.U32.AND P1, PT, R0, 0x727fffff, PT ;  /* 0x727fffff0000780c */ /* 0x000fe40003f24070 */
[----:B------:R-:W-:-:S04]  /*1260*/  SHF.R.U32.HI R0, RZ, 0x1, R12 ;  /* 0x00000001ff007819 */ /* 0x000fc8000001160c */
[----:B------:R-:W-:-:S07]  /*1270*/  SEL R17, R0, R17, !P0 ;  /* 0x0000001100117207 */ /* 0x000fce0004000000 */
[----:B01----:R-:W-:Y:S05]  /*1280*/  @!P1 BRA `(.L_x_37) ;  /* 0x0000000000109947 */ /* 0x003fea0003800000 */
[----:B------:R-:W-:Y:S02]  /*1290*/  MOV R0, R10 ;  /* 0x0000000a00007202 */ /* 0x000fe40000000f00 */
[----:B------:R-:W-:-:S07]  /*12a0*/  MOV R10, 0x12c0 ;  /* 0x000012c0000a7802 */ /* 0x000fce0000000f00 */
[----:B------:R-:W-:Y:S05]  /*12b0*/  CALL.REL.NOINC `($__internal_0_$__cuda_sm20_sqrt_rn_f32_slowpath) ;  /* 0x00000008004c7944 */ /* 0x000fea0003c00000 */
[----:B------:R-:W-:Y:S05]  /*12c0*/  BRA `(.L_x_38) ;  /* 0x0000000000107947 */ /* 0x000fea0003800000 */
.L_x_37:
[----:B------:R-:W-:Y:S01]  /*12d0*/  FMUL.FTZ R13, R10, R5 ;  /* 0x000000050a0d7220 */ /* 0x000fe20000410000 */
[----:B------:R-:W-:-:S03]  /*12e0*/  FMUL.FTZ R5, R5, 0.5 ;  /* 0x3f00000005057820 */ /* 0x000fc60000410000 */
[----:B------:R-:W-:-:S04]  /*12f0*/  FFMA R0, -R13, R13, R10 ;  /* 0x0000000d0d007223 */ /* 0x000fc8000000010a */
[----:B------:R-:W-:-:S07]  /*1300*/  FFMA R13, R0, R5, R13 ;  /* 0x00000005000d7223 */ /* 0x000fce000000000d */
.L_x_38:
[----:B------:R-:W-:Y:S05]  /*1310*/  BSYNC.RECONVERGENT B0 ;  /* 0x0000000000007941 */ /* 0x000fea0003800200 */
.L_x_36:
        /* <DEDUP_REMOVED lines=19> */
.L_x_40:
[----:B------:R-:W-:Y:S01]  /*1450*/  FMUL.FTZ R13, R10, R5 ;  /* 0x000000050a0d7220 */ /* 0x000fe20000410000 */
[----:B------:R-:W-:-:S03]  /*1460*/  FMUL.FTZ R5, R5, 0.5 ;  /* 0x3f00000005057820 */ /* 0x000fc60000410000 */
[----:B------:R-:W-:-:S04]  /*1470*/  FFMA R0, -R13, R13, R10 ;  /* 0x0000000d0d007223 */ /* 0x000fc8000000010a */
[----:B------:R-:W-:-:S07]  /*1480*/  FFMA R13, R0, R5, R13 ;  /* 0x00000005000d7223 */ /* 0x000fce000000000d */
.L_x_41:
[----:B------:R-:W-:Y:S05]  /*1490*/  BSYNC.RECONVERGENT B0 ;  /* 0x0000000000007941 */ /* 0x000fea0003800200 */
.L_x_39:
[----:B------:R-:W2:Y:S04]  /*14a0*/  LDG.E R0, desc[UR8][R2.64+0x1c] ;  /* 0x00001c0802007981 */ /* 0x000ea8000c1e1900 */
[----:B------:R0:W3:Y:S01]  /*14b0*/  LDG.E R5, desc[UR8][R2.64+0x18] ;  /* 0x0000180802057981 */ /* 0x0000e2000c1e1900 */
[----:B------:R-:W-:Y:S01]  /*14c0*/  FSETP.GEU.AND P0, PT, R13, R9, PT ;  /* 0x000000090d00720b */ /* 0x000fe20003f0e000 */
[----:B------:R-:W-:Y:S01]  /*14d0*/  BSSY.RECONVERGENT B0, `(.L_x_42) ;  /* 0x0000014000007945 */ /* 0x000fe20003800200 */
[----:B0-----:R-:W-:-:S11]  /*14e0*/  IADD3 R3, PT, PT, R12, 0x6, RZ ;  /* 0x000000060c037810 */ /* 0x001fd60007ffe0ff */
        /* <DEDUP_REMOVED lines=14> */
.L_x_43:
[----:B------:R-:W-:Y:S01]  /*15d0*/  FMUL.FTZ R13, R10, R5 ;  /* 0x000000050a0d7220 */ /* 0x000fe20000410000 */
[----:B------:R-:W-:-:S03]  /*15e0*/  FMUL.FTZ R2, R5, 0.5 ;  /* 0x3f00000005027820 */ /* 0x000fc60000410000 */
[----:B------:R-:W-:-:S04]  /*15f0*/  FFMA R0, -R13, R13, R10 ;  /* 0x0000000d0d007223 */ /* 0x000fc8000000010a */
[----:B------:R-:W-:-:S07]  /*1600*/  FFMA R13, R0, R2, R13 ;  /* 0x00000002000d7223 */ /* 0x000fce000000000d */
.L_x_44:
[----:B------:R-:W-:Y:S05]  /*1610*/  BSYNC.RECONVERGENT B0 ;  /* 0x0000000000007941 */ /* 0x000fea0003800200 */
.L_x_42:
[CC--:B------:R-:W-:Y:S02]  /*1620*/  FSETP.GEU.AND P0, PT, R13.reuse, R4.reuse, PT ;  /* 0x000000040d00720b */ /* 0x0c0fe40003f0e000 */
[----:B------:R-:W-:Y:S02]  /*1630*/  IADD3 R12, PT, PT, R12, 0x8, RZ ;  /* 0x000000080c0c7810 */ /* 0x000fe40007ffe0ff */
[----:B------:R-:W-:-:S09]  /*1640*/  FSEL R9, R13, R4, !P0 ;  /* 0x000000040d097208 */ /* 0x000fd20004000000 */
[----:B------:R-:W-:-:S07]  /*1650*/  @!P0 SHF.R.U32.HI R17, RZ, 0x1, R3 ;  /* 0x00000001ff118819 */ /* 0x000fce0000011603 */
.L_x_32:
[----:B------:R-:W-:-:S09]  /*1660*/  ULOP3.LUT UP0, UR4, UR6, 0x3, URZ, 0xc0, !UPT ;  /* 0x0000000306047892 */ /* 0x000fd2000f80c0ff */
[----:B------:R-:W-:Y:S05]  /*1670*/  BRA.U !UP0, `(.L_x_0) ;  /* 0x00000005083c7547 */ /* 0x000fea000b800000 */
[----:B------:R-:W-:-:S09]  /*1680*/  UISETP.NE.AND UP0, UPT, UR4, 0x1, UPT ;  /* 0x000000010400788c */ /* 0x000fd2000bf05270 */
        /* <DEDUP_REMOVED lines=18> */
.L_x_47:
[----:B------:R-:W-:Y:S01]  /*17b0*/  FMUL.FTZ R13, R10, R5 ;  /* 0x000000050a0d7220 */ /* 0x000fe20000410000 */
[----:B------:R-:W-:-:S03]  /*17c0*/  FMUL.FTZ R4, R5, 0.5 ;  /* 0x3f00000005047820 */ /* 0x000fc60000410000 */
[----:B------:R-:W-:-:S04]  /*17d0*/  FFMA R0, -R13, R13, R10 ;  /* 0x0000000d0d007223 */ /* 0x000fc8000000010a */
[----:B------:R-:W-:-:S07]  /*17e0*/  FFMA R13, R0, R4, R13 ;  /* 0x00000004000d7223 */ /* 0x000fce000000000d */
.L_x_48:
[----:B------:R-:W-:Y:S05]  /*17f0*/  BSYNC.RECONVERGENT B0 ;  /* 0x0000000000007941 */ /* 0x000fea0003800200 */
.L_x_46:
[----:B------:R-:W2:Y:S04]  /*1800*/  LDG.E R0, desc[UR8][R2.64+0xc] ;  /* 0x00000c0802007981 */ /* 0x000ea8000c1e1900 */
[----:B------:R0:W3:Y:S01]  /*1810*/  LDG.E R5, desc[UR8][R2.64+0x8] ;  /* 0x0000080802057981 */ /* 0x0000e2000c1e1900 */
[CC--:B------:R-:W-:Y:S01]  /*1820*/  FSETP.GEU.AND P0, PT, R13.reuse, R9.reuse, PT ;  /* 0x000000090d00720b */ /* 0x0c0fe20003f0e000 */
[----:B------:R-:W-:Y:S03]  /*1830*/  BSSY.RECONVERGENT B0, `(.L_x_49) ;  /* 0x0000015000007945 */ /* 0x000fe60003800200 */
[----:B------:R-:W-:Y:S02]  /*1840*/  FSEL R4, R13, R9, !P0 ;  /* 0x000000090d047208 */ /* 0x000fe40004000000 */
[----:B0-----:R-:W-:Y:S01]  /*1850*/  IADD3 R3, PT, PT, R12, 0x2, RZ ;  /* 0x000000020c037810 */ /* 0x001fe20007ffe0ff */
        /* <DEDUP_REMOVED lines=14> */
.L_x_50:
[----:B------:R-:W-:Y:S01]  /*1940*/  FMUL.FTZ R13, R10, R5 ;  /* 0x000000050a0d7220 */ /* 0x000fe20000410000 */
[----:B------:R-:W-:-:S03]  /*1950*/  FMUL.FTZ R2, R5, 0.5 ;  /* 0x3f00000005027820 */ /* 0x000fc60000410000 */
[----:B------:R-:W-:-:S04]  /*1960*/  FFMA R0, -R13, R13, R10 ;  /* 0x0000000d0d007223 */ /* 0x000fc8000000010a */
[----:B------:R-:W-:-:S07]  /*1970*/  FFMA R13, R0, R2, R13 ;  /* 0x00000002000d7223 */ /* 0x000fce000000000d */
.L_x_51:
[----:B------:R-:W-:Y:S05]  /*1980*/  BSYNC.RECONVERGENT B0 ;  /* 0x0000000000007941 */ /* 0x000fea0003800200 */
.L_x_49:
[CC--:B------:R-:W-:Y:S02]  /*1990*/  FSETP.GEU.AND P0, PT, R13.reuse, R4.reuse, PT ;  /* 0x000000040d00720b */ /* 0x0c0fe40003f0e000 */
[----:B------:R-:W-:Y:S02]  /*19a0*/  IADD3 R12, PT, PT, R12, 0x4, RZ ;  /* 0x000000040c0c7810 */ /* 0x000fe40007ffe0ff */
[----:B------:R-:W-:-:S09]  /*19b0*/  FSEL R9, R13, R4, !P0 ;  /* 0x000000040d097208 */ /* 0x000fd20004000000 */
[----:B------:R-:W-:-:S07]  /*19c0*/  @!P0 SHF.R.U32.HI R17, RZ, 0x1, R3 ;  /* 0x00000001ff118819 */ /* 0x000fce0000011603 */
.L_x_45:
[----:B------:R-:W-:-:S09]  /*19d0*/  ULOP3.LUT UP0, URZ, UR5, 0x2, URZ, 0xc0, !UPT ;  /* 0x0000000205ff7892 */ /* 0x000fd2000f80c0ff */
[----:B------:R-:W-:Y:S05]  /*19e0*/  BRA.U UP0, `(.L_x_0) ;  /* 0x0000000100607547 */ /* 0x000fea000b800000 */
        /* <DEDUP_REMOVED lines=17> */
.L_x_53:
[----:B------:R-:W-:Y:S01]  /*1b00*/  FMUL.FTZ R13, R4, R5 ;  /* 0x00000005040d7220 */ /* 0x000fe20000410000 */
[----:B------:R-:W-:-:S03]  /*1b10*/  FMUL.FTZ R2, R5, 0.5 ;  /* 0x3f00000005027820 */ /* 0x000fc60000410000 */
[----:B------:R-:W-:-:S04]  /*1b20*/  FFMA R0, -R13, R13, R4 ;  /* 0x0000000d0d007223 */ /* 0x000fc80000000104 */
[----:B------:R-:W-:-:S07]  /*1b30*/  FFMA R13, R0, R2, R13 ;  /* 0x00000002000d7223 */ /* 0x000fce000000000d */
.L_x_54:
[----:B------:R-:W-:Y:S05]  /*1b40*/  BSYNC.RECONVERGENT B0 ;  /* 0x0000000000007941 */ /* 0x000fea0003800200 */
.L_x_52:
[----:B------:R-:W-:-:S13]  /*1b50*/  FSETP.GEU.AND P0, PT, R13, R9, PT ;  /* 0x000000090d00720b */ /* 0x000fda0003f0e000 */
[----:B------:R-:W-:-:S07]  /*1b60*/  @!P0 SHF.R.U32.HI R17, RZ, 0x1, R12 ;  /* 0x00000001ff118819 */ /* 0x000fce000001160c */
.L_x_0:
[----:B------:R-:W0:Y:S01]  /*1b70*/  LDC.64 R2, c[0x0][0x3a0] ;  /* 0x0000e800ff027b82 */ /* 0x000e220000000a00 */
[----:B------:R-:W-:-:S07]  /*1b80*/  MOV R7, 0x1 ;  /* 0x0000000100077802 */ /* 0x000fce0000000f00 */
[----:B------:R-:W1:Y:S01]  /*1b90*/  LDC.64 R4, c[0x0][0x3a8] ;  /* 0x0000ea00ff047b82 */ /* 0x000e620000000a00 */
[----:B0-----:R-:W-:-:S05]  /*1ba0*/  IMAD.WIDE R8, R8, 0x4, R2 ;  /* 0x0000000408087825 */ /* 0x001fca00078e0202 */
[----:B------:R-:W-:Y:S01]  /*1bb0*/  STG.E desc[UR8][R8.64], R17 ;  /* 0x0000001108007986 */ /* 0x000fe2000c101908 */
[----:B-1----:R-:W-:-:S05]  /*1bc0*/  IMAD.WIDE.U32 R2, R17, 0x4, R4 ;  /* 0x0000000411027825 */ /* 0x002fca00078e0004 */
[----:B------:R-:W-:Y:S01]  /*1bd0*/  REDG.E.ADD.STRONG.GPU desc[UR8][R2.64], R7 ;  /* 0x000000070200798e */ /* 0x000fe2000c12e108 */
[----:B------:R-:W-:Y:S05]  /*1be0*/  EXIT ;  /* 0x000000000000794d */ /* 0x000fea0003800000 */
        .weak           $__internal_0_$__cuda_sm20_sqrt_rn_f32_slowpath
        .type           $__internal_0_$__cuda_sm20_sqrt_rn_f32_slowpath,@function
        .size           $__internal_0_$__cuda_sm20_sqrt_rn_f32_slowpath,(.L_x_83 - $__internal_0_$__cuda_sm20_sqrt_rn_f32_slowpath)
$__internal_0_$__cuda_sm20_sqrt_rn_f32_slowpath:
[----:B------:R-:W-:-:S13]  /*1bf0*/  LOP3.LUT P0, RZ, R0, 0x7fffffff, RZ, 0xc0, !PT ;  /* 0x7fffffff00ff7812 */ /* 0x000fda000780c0ff */
[----:B------:R-:W-:Y:S01]  /*1c00*/  @!P0 MOV R13, R0 ;  /* 0x00000000000d8202 */ /* 0x000fe20000000f00 */
[----:B------:R-:W-:Y:S06]  /*1c10*/  @!P0 BRA `(.L_x_55) ;  /* 0x0000000000408947 */ /* 0x000fec0003800000 */
[----:B------:R-:W-:-:S13]  /*1c20*/  FSETP.GEU.FTZ.AND P0, PT, R0, RZ, PT ;  /* 0x000000ff0000720b */ /* 0x000fda0003f1e000 */
[----:B------:R-:W-:Y:S01]  /*1c30*/  @!P0 MOV R13, 0x7fffffff ;  /* 0x7fffffff000d8802 */ /* 0x000fe20000000f00 */
[----:B------:R-:W-:Y:S06]  /*1c40*/  @!P0 BRA `(.L_x_55) ;  /* 0x0000000000348947 */ /* 0x000fec0003800000 */
[----:B------:R-:W-:-:S13]  /*1c50*/  FSETP.GTU.FTZ.AND P0, PT, |R0|, +INF , PT ;  /* 0x7f8000000000780b */ /* 0x000fda0003f1c200 */
[----:B------:R-:W-:Y:S01]  /*1c60*/  @P0 FADD.FTZ R13, R0, 1 ;  /* 0x3f800000000d0421 */ /* 0x000fe20000010000 */
[----:B------:R-:W-:Y:S06]  /*1c70*/  @P0 BRA `(.L_x_55) ;  /* 0x0000000000280947 */ /* 0x000fec0003800000 */
[----:B------:R-:W-:-:S13]  /*1c80*/  FSETP.NEU.FTZ.AND P0, PT, |R0|, +INF , PT ;  /* 0x7f8000000000780b */ /* 0x000fda0003f1d200 */
[----:B------:R-:W-:-:S04]  /*1c90*/  @P0 FFMA R16, R0, 1.84467440737095516160e+19, RZ ;  /* 0x5f80000000100823 */ /* 0x000fc800000000ff */
[----:B------:R-:W0:Y:S02]  /*1ca0*/  @P0 MUFU.RSQ R15, R16 ;  /* 0x00000010000f0308 */ /* 0x000e240000001400 */
[----:B0-----:R-:W-:Y:S01]  /*1cb0*/  @P0 FMUL.FTZ R11, R16, R15 ;  /* 0x0000000f100b0220 */ /* 0x001fe20000410000 */
[----:B------:R-:W-:-:S03]  /*1cc0*/  @P0 FMUL.FTZ R14, R15, 0.5 ;  /* 0x3f0000000f0e0820 */ /* 0x000fc60000410000 */
[----:B------:R-:W-:-:S04]  /*1cd0*/  @P0 FADD.FTZ R13, -R11, -RZ ;  /* 0x800000ff0b0d0221 */ /* 0x000fc80000010100 */
[----:B------:R-:W-:Y:S01]  /*1ce0*/  @P0 FFMA R18, R11, R13, R16 ;  /* 0x0000000d0b120223 */ /* 0x000fe20000000010 */
[----:B------:R-:W-:-:S03]  /*1cf0*/  @!P0 MOV R13, R0 ;  /* 0x00000000000d8202 */ /* 0x000fc60000000f00 */
[----:B------:R-:W-:-:S04]  /*1d00*/  @P0 FFMA R14, R18, R14, R11 ;  /* 0x0000000e120e0223 */ /* 0x000fc8000000000b */
[----:B------:R-:W-:-:S07]  /*1d10*/  @P0 FMUL.FTZ R13, R14, 2.3283064365386962891e-10 ;  /* 0x2f8000000e0d0820 */ /* 0x000fce0000410000 */
.L_x_55:
[----:B------:R-:W-:-:S04]  /*1d20*/  HFMA2 R11, -RZ, RZ, 0, 0 ;  /* 0x00000000ff0b7431 */ /* 0x000fc800000001ff */
[----:B------:R-:W-:Y:S05]  /*1d30*/  RET.REL.NODEC R10 `(_Z6kmeansPfiS_iPiS0_) ;  /* 0xffffffe00ab07950 */ /* 0x000fea0003c3ffff */
.L_x_56:
[----:B------:R-:W-:-:S00]  /*1d40*/  BRA `(.L_x_56) ;  /* 0xfffffffc00fc7947 */ /* 0x000fc0000383ffff */
[----:B------:R-:W-:-:S00]  /*1d50*/  NOP ;  /* 0x0000000000007918 */ /* 0x000fc00000000000 */
        /* <DEDUP_REMOVED lines=10> */
.L_x_83:


//--------------------- .text._Z18recenter_centroidsPfiPiS_S0_ --------------------------
	.section	.text._Z18recenter_centroidsPfiPiS_S0_,"ax",@progbits
	.align	128
        .global         _Z18recenter_centroidsPfiPiS_S0_
        .type           _Z18recenter_centroidsPfiPiS_S0_,@function
        .size           _Z18recenter_centroidsPfiPiS_S0_,(.L_x_84 - _Z18recenter_centroidsPfiPiS_S0_)
        .other          _Z18recenter_centroidsPfiPiS_S0_,@"STO_CUDA_ENTRY STV_DEFAULT"
_Z18recenter_centroidsPfiPiS_S0_:
.text._Z18recenter_centroidsPfiPiS_S0_:
        /* <DEDUP_REMOVED lines=9> */
[----:B------:R-:W1:Y:S07]  /*0090*/  LDCU.64 UR4, c[0x0][0x358] ;  /* 0x00006b00ff0477ac */ /* 0x000e6e0008000a00 */
[----:B------:R-:W2:Y:S08]  /*00a0*/  LDC.64 R8, c[0x0][0x3a0] ;  /* 0x0000e800ff087b82 */ /* 0x000eb00000000a00 */
[----:B------:R-:W3:Y:S01]  /*00b0*/  LDC.64 R4, c[0x0][0x380] ;  /* 0x0000e000ff047b82 */ /* 0x000ee20000000a00 */
[----:B0-----:R-:W-:-:S07]  /*00c0*/  IMAD.WIDE R6, R3, 0x4, R6 ;  /* 0x0000000403067825 */ /* 0x001fce00078e0206 */
[----:B------:R-:W0:Y:S01]  /*00d0*/  LDC.64 R10, c[0x0][0x398] ;  /* 0x0000e600ff0a7b82 */ /* 0x000e220000000a00 */
[----:B-1----:R-:W2:Y:S01]  /*00e0*/  LDG.E R7, desc[UR4][R6.64] ;  /* 0x0000000406077981 */ /* 0x002ea2000c1e1900 */
[----:B------:R-:W-:-:S04]  /*00f0*/  IMAD.SHL.U32 R3, R3, 0x2, RZ ;  /* 0x0000000203037824 */ /* 0x000fc800078e00ff */
[----:B---3--:R-:W-:-:S05]  /*0100*/  IMAD.WIDE R4, R3, 0x4, R4 ;  /* 0x0000000403047825 */ /* 0x008fca00078e0204 */
[----:B------:R-:W3:Y:S01]  /*0110*/  LDG.E R0, desc[UR4][R4.64] ;  /* 0x0000000404007981 */ /* 0x000ee2000c1e1900 */
[----:B--2---:R-:W-:-:S06]  /*0120*/  IMAD.WIDE R8, R7, 0x4, R8 ;  /* 0x0000000407087825 */ /* 0x004fcc00078e0208 */
[----:B------:R-:W2:Y:S01]  /*0130*/  LDG.E R8, desc[UR4][R8.64] ;  /* 0x0000000408087981 */ /* 0x000ea2000c1e1900 */
[----:B------:R-:W-:Y:S01]  /*0140*/  IMAD.SHL.U32 R7, R7, 0x2, RZ ;  /* 0x0000000207077824 */ /* 0x000fe200078e00ff */
[----:B------:R-:W-:Y:S03]  /*0150*/  BSSY.RECONVERGENT B0, `(.L_x_57) ;  /* 0x000000e000007945 */ /* 0x000fe60003800200 */
[----:B0-----:R-:W-:Y:S01]  /*0160*/  IMAD.WIDE R6, R7, 0x4, R10 ;  /* 0x0000000407067825 */ /* 0x001fe200078e020a */
[----:B--2---:R-:W-:-:S04]  /*0170*/  I2FP.F32.S32 R3, R8 ;  /* 0x0000000800037245 */ /* 0x004fc80000201400 */
[----:B------:R-:W0:Y:S08]  /*0180*/  MUFU.RCP R2, R3 ;  /* 0x0000000300027308 */ /* 0x000e300000001000 */
[----:B---3--:R-:W1:Y:S01]  /*0190*/  FCHK P0, R0, R3 ;  /* 0x0000000300007302 */ /* 0x008e620000000000 */
[----:B0-----:R-:W-:-:S04]  /*01a0*/  FFMA R13, -R3, R2, 1 ;  /* 0x3f800000030d7423 */ /* 0x001fc80000000102 */
[----:B------:R-:W-:-:S04]  /*01b0*/  FFMA R13, R2, R13, R2 ;  /* 0x0000000d020d7223 */ /* 0x000fc80000000002 */
[----:B------:R-:W-:-:S04]  /*01c0*/  FFMA R2, R0, R13, RZ ;  /* 0x0000000d00027223 */ /* 0x000fc800000000ff */
[----:B------:R-:W-:-:S04]  /*01d0*/  FFMA R8, -R3, R2, R0 ;  /* 0x0000000203087223 */ /* 0x000fc80000000100 */
[----:B------:R-:W-:Y:S01]  /*01e0*/  FFMA R13, R13, R8, R2 ;  /* 0x000000080d0d7223 */ /* 0x000fe20000000002 */
[----:B-1----:R-:W-:Y:S06]  /*01f0*/  @!P0 BRA `(.L_x_58) ;  /* 0x00000000000c8947 */ /* 0x002fec0003800000 */
[----:B------:R-:W-:-:S07]  /*0200*/  MOV R2, 0x220 ;  /* 0x0000022000027802 */ /* 0x000fce0000000f00 */
[----:B------:R-:W-:Y:S05]  /*0210*/  CALL.REL.NOINC `($__internal_1_$__cuda_sm3x_div_rn_noftz_f32_slowpath) ;  /* 0x0000000000507944 */ /* 0x000fea0003c00000 */
[----:B------:R-:W-:-:S07]  /*0220*/  IMAD.MOV.U32 R13, RZ, RZ, R0 ;  /* 0x000000ffff0d7224 */ /* 0x000fce00078e0000 */
.L_x_58:
[----:B------:R-:W-:Y:S05]  /*0230*/  BSYNC.RECONVERGENT B0 ;  /* 0x0000000000007941 */ /* 0x000fea0003800200 */
.L_x_57:
[----:B------:R0:W-:Y:S04]  /*0240*/  REDG.E.ADD.F32.FTZ.RN.STRONG.GPU desc[UR4][R6.64], R13 ;  /* 0x0000000d060079a6 */ /* 0x0001e8000c12f304 */
[----:B------:R-:W2:Y:S01]  /*0250*/  LDG.E R4, desc[UR4][R4.64+0x4] ;  /* 0x0000040404047981 */ /* 0x000ea2000c1e1900 */
[----:B------:R-:W1:Y:S01]  /*0260*/  MUFU.RCP R0, R3 ;  /* 0x0000000300007308 */ /* 0x000e620000001000 */
[----:B------:R-:W-:Y:S01]  /*0270*/  BSSY.RECONVERGENT B0, `(.L_x_59) ;  /* 0x000000c000007945 */ /* 0x000fe20003800200 */
[----:B-1----:R-:W-:-:S04]  /*0280*/  FFMA R9, -R3, R0, 1 ;  /* 0x3f80000003097423 */ /* 0x002fc80000000100 */
[----:B------:R-:W-:Y:S02]  /*0290*/  FFMA R0, R0, R9, R0 ;  /* 0x0000000900007223 */ /* 0x000fe40000000000 */
[----:B--2---:R-:W1:Y:S02]  /*02a0*/  FCHK P0, R4, R3 ;  /* 0x0000000304007302 */ /* 0x004e640000000000 */
[----:B------:R-:W-:-:S04]  /*02b0*/  FFMA R9, R0, R4, RZ ;  /* 0x0000000400097223 */ /* 0x000fc800000000ff */
[----:B------:R-:W-:-:S04]  /*02c0*/  FFMA R2, -R3, R9, R4 ;  /* 0x0000000903027223 */ /* 0x000fc80000000104 */
[----:B------:R-:W-:Y:S01]  /*02d0*/  FFMA R9, R0, R2, R9 ;  /* 0x0000000200097223 */ /* 0x000fe20000000009 */
[----:B01----:R-:W-:Y:S06]  /*02e0*/  @!P0 BRA `(.L_x_60) ;  /* 0x0000000000108947 */ /* 0x003fec0003800000 */
[----:B------:R-:W-:Y:S01]  /*02f0*/  IMAD.MOV.U32 R0, RZ, RZ, R4 ;  /* 0x000000ffff007224 */ /* 0x000fe200078e0004 */
[----:B------:R-:W-:-:S07]  /*0300*/  MOV R2, 0x320 ;  /* 0x0000032000027802 */ /* 0x000fce0000000f00 */
[----:B------:R-:W-:Y:S05]  /*0310*/  CALL.REL.NOINC `($__internal_1_$__cuda_sm3x_div_rn_noftz_f32_slowpath) ;  /* 0x0000000000107944 */ /* 0x000fea0003c00000 */
[----:B------:R-:W-:-:S07]  /*0320*/  IMAD.MOV.U32 R9, RZ, RZ, R0 ;  /* 0x000000ffff097224 */ /* 0x000fce00078e0000 */
.L_x_60:
[----:B------:R-:W-:Y:S05]  /*0330*/  BSYNC.RECONVERGENT B0 ;  /* 0x0000000000007941 */ /* 0x000fea0003800200 */
.L_x_59:
[----:B------:R-:W-:Y:S01]  /*0340*/  REDG.E.ADD.F32.FTZ.RN.STRONG.GPU desc[UR4][R6.64+0x4], R9 ;  /* 0x00000409060079a6 */ /* 0x000fe2000c12f304 */
[----:B------:R-:W-:Y:S05]  /*0350*/  EXIT ;  /* 0x000000000000794d */ /* 0x000fea0003800000 */
        .weak           $__internal_1_$__cuda_sm3x_div_rn_noftz_f32_slowpath
        .type           $__internal_1_$__cuda_sm3x_div_rn_noftz_f32_slowpath,@function
        .size           $__internal_1_$__cuda_sm3x_div_rn_noftz_f32_slowpath,(.L_x_84 - $__internal_1_$__cuda_sm3x_div_rn_noftz_f32_slowpath)
$__internal_1_$__cuda_sm3x_div_rn_noftz_f32_slowpath:
[--C-:B------:R-:W-:Y:S01]  /*0360*/  SHF.R.U32.HI R9, RZ, 0x17, R3.reuse ;  /* 0x00000017ff097819 */ /* 0x100fe20000011603 */
[----:B------:R-:W-:Y:S01]  /*0370*/  BSSY.RECONVERGENT B1, `(.L_x_61) ;  /* 0x0000063000017945 */ /* 0x000fe20003800200 */
[----:B------:R-:W-:Y:S02]  /*0380*/  SHF.R.U32.HI R8, RZ, 0x17, R0 ;  /* 0x00000017ff087819 */ /* 0x000fe40000011600 */
[----:B------:R-:W-:Y:S01]  /*0390*/  LOP3.LUT R14, R9, 0xff, RZ, 0xc0, !PT ;  /* 0x000000ff090e7812 */ /* 0x000fe200078ec0ff */
[----:B------:R-:W-:Y:S01]  /*03a0*/  IMAD.MOV.U32 R9, RZ, RZ, R3 ;  /* 0x000000ffff097224 */ /* 0x000fe200078e0003 */
[----:B------:R-:W-:-:S03]  /*03b0*/  LOP3.LUT R12, R8, 0xff, RZ, 0xc0, !PT ;  /* 0x000000ff080c7812 */ /* 0x000fc600078ec0ff */
[----:B------:R-:W-:Y:S02]  /*03c0*/  VIADD R11, R14, 0xffffffff ;  /* 0xffffffff0e0b7836 */ /* 0x000fe40000000000 */
[----:B------:R-:W-:-:S03]  /*03d0*/  VIADD R10, R12, 0xffffffff ;  /* 0xffffffff0c0a7836 */ /* 0x000fc60000000000 */
[----:B------:R-:W-:-:S04]  /*03e0*/  ISETP.GT.U32.AND P0, PT, R11, 0xfd, PT ;  /* 0x000000fd0b00780c */ /* 0x000fc80003f04070 */
[----:B------:R-:W-:-:S13]  /*03f0*/  ISETP.GT.U32.OR P0, PT, R10, 0xfd, P0 ;  /* 0x000000fd0a00780c */ /* 0x000fda0000704470 */
[----:B------:R-:W-:Y:S01]  /*0400*/  @!P0 IMAD.MOV.U32 R8, RZ, RZ, RZ ;  /* 0x000000ffff088224 */ /* 0x000fe200078e00ff */
[----:B------:R-:W-:Y:S06]  /*0410*/  @!P0 BRA `(.L_x_62) ;  /* 0x00000000005c8947 */ /* 0x000fec0003800000 */
[----:B------:R-:W-:Y:S02]  /*0420*/  FSETP.GTU.FTZ.AND P0, PT, |R0|, +INF , PT ;  /* 0x7f8000000000780b */ /* 0x000fe40003f1c200 */
[----:B------:R-:W-:-:S04]  /*0430*/  FSETP.GTU.FTZ.AND P1, PT, |R3|, +INF , PT ;  /* 0x7f8000000300780b */ /* 0x000fc80003f3c200 */
[----:B------:R-:W-:-:S13]  /*0440*/  PLOP3.LUT P0, PT, P0, P1, PT, 0xf8, 0x8f ;  /* 0x00000000008f781c */ /* 0x000fda0000703f70 */
[----:B------:R-:W-:Y:S05]  /*0450*/  @P0 BRA `(.L_x_63) ;  /* 0x00000004004c0947 */ /* 0x000fea0003800000 */
[----:B------:R-:W-:-:S13]  /*0460*/  LOP3.LUT P0, RZ, R9, 0x7fffffff, R0, 0xc8, !PT ;  /* 0x7fffffff09ff7812 */ /* 0x000fda000780c800 */
[----:B------:R-:W-:Y:S05]  /*0470*/  @!P0 BRA `(.L_x_64) ;  /* 0x00000004003c8947 */ /* 0x000fea0003800000 */
[C---:B------:R-:W-:Y:S02]  /*0480*/  FSETP.NEU.FTZ.AND P2, PT, |R0|.reuse, +INF , PT ;  /* 0x7f8000000000780b */ /* 0x040fe40003f5d200 */
[----:B------:R-:W-:Y:S02]  /*0490*/  FSETP.NEU.FTZ.AND P1, PT, |R3|, +INF , PT ;  /* 0x7f8000000300780b */ /* 0x000fe40003f3d200 */
[----:B------:R-:W-:-:S11]  /*04a0*/  FSETP.NEU.FTZ.AND P0, PT, |R0|, +INF , PT ;  /* 0x7f8000000000780b */ /* 0x000fd60003f1d200 */
[----:B------:R-:W-:Y:S05]  /*04b0*/  @!P1 BRA !P2, `(.L_x_64) ;  /* 0x00000004002c9947 */ /* 0x000fea0005000000 */
[----:B------:R-:W-:-:S04]  /*04c0*/  LOP3.LUT P2, RZ, R0, 0x7fffffff, RZ, 0xc0, !PT ;  /* 0x7fffffff00ff7812 */ /* 0x000fc8000784c0ff */
[----:B------:R-:W-:-:S13]  /*04d0*/  PLOP3.LUT P1, PT, P1, P2, PT, 0x2f, 0xf2 ;  /* 0x0000000000f2781c */ /* 0x000fda0000f24577 */
[----:B------:R-:W-:Y:S05]  /*04e0*/  @P1 BRA `(.L_x_65) ;  /* 0x0000000400181947 */ /* 0x000fea0003800000 */
[----:B------:R-:W-:-:S04]  /*04f0*/  LOP3.LUT P1, RZ, R9, 0x7fffffff, RZ, 0xc0, !PT ;  /* 0x7fffffff09ff7812 */ /* 0x000fc8000782c0ff */
[----:B------:R-:W-:-:S13]  /*0500*/  PLOP3.LUT P0, PT, P0, P1, PT, 0x2f, 0xf2 ;  /* 0x0000000000f2781c */ /* 0x000fda0000702577 */
[----:B------:R-:W-:Y:S05]  /*0510*/  @P0 BRA `(.L_x_66) ;  /* 0x0000000400000947 */ /* 0x000fea0003800000 */
[----:B------:R-:W-:Y:S02]  /*0520*/  ISETP.GE.AND P0, PT, R10, RZ, PT ;  /* 0x000000ff0a00720c */ /* 0x000fe40003f06270 */
[----:B------:R-:W-:-:S11]  /*0530*/  ISETP.GE.AND P1, PT, R11, RZ, PT ;  /* 0x000000ff0b00720c */ /* 0x000fd60003f26270 */
[----:B------:R-:W-:Y:S02]  /*0540*/  @P0 IMAD.MOV.U32 R8, RZ, RZ, RZ ;  /* 0x000000ffff080224 */ /* 0x000fe400078e00ff */
[----:B------:R-:W-:Y:S01]  /*0550*/  @!P0 FFMA R0, R0, 1.84467440737095516160e+19, RZ ;  /* 0x5f80000000008823 */ /* 0x000fe200000000ff */
[----:B------:R-:W-:Y:S02]  /*0560*/  @!P0 IMAD.MOV.U32 R8, RZ, RZ, -0x40 ;  /* 0xffffffc0ff088424 */ /* 0x000fe400078e00ff */
[----:B------:R-:W-:-:S03]  /*0570*/  @!P1 FFMA R9, R3, 1.84467440737095516160e+19, RZ ;  /* 0x5f80000003099823 */ /* 0x000fc600000000ff */
[----:B------:R-:W-:-:S07]  /*0580*/  @!P1 IADD3 R8, PT, PT, R8, 0x40, RZ ;  /* 0x0000004008089810 */ /* 0x000fce0007ffe0ff */
.L_x_62:
[----:B------:R-:W-:Y:S01]  /*0590*/  LEA R10, R14, 0xc0800000, 0x17 ;  /* 0xc08000000e0a7811 */ /* 0x000fe200078eb8ff */
[----:B------:R-:W-:Y:S04]  /*05a0*/  BSSY.RECONVERGENT B2, `(.L_x_67) ;  /* 0x0000036000027945 */ /* 0x000fe80003800200 */
[----:B------:R-:W-:Y:S02]  /*05b0*/  IMAD.IADD R10, R9, 0x1, -R10 ;  /* 0x00000001090a7824 */ /* 0x000fe400078e0a0a */
[----:B------:R-:W-:Y:S02]  /*05c0*/  VIADD R9, R12, 0xffffff81 ;  /* 0xffffff810c097836 */ /* 0x000fe40000000000 */
[----:B------:R-:W0:Y:S01]  /*05d0*/  MUFU.RCP R11, R10 ;  /* 0x0000000a000b7308 */ /* 0x000e220000001000 */
[----:B------:R-:W-:Y:S01]  /*05e0*/  FADD.FTZ R13, -R10, -RZ ;  /* 0x800000ff0a0d7221 */ /* 0x000fe20000010100 */
[----:B------:R-:W-:-:S03]  /*05f0*/  IMAD R0, R9, -0x800000, R0 ;  /* 0xff80000009007824 */ /* 0x000fc600078e0200 */
[----:B0-----:R-:W-:-:S04]  /*0600*/  FFMA R12, R11, R13, 1 ;  /* 0x3f8000000b0c7423 */ /* 0x001fc8000000000d */
[----:B------:R-:W-:-:S04]  /*0610*/  FFMA R16, R11, R12, R11 ;  /* 0x0000000c0b107223 */ /* 0x000fc8000000000b */
[----:B------:R-:W-:-:S04]  /*0620*/  FFMA R11, R0, R16, RZ ;  /* 0x00000010000b7223 */ /* 0x000fc800000000ff */
[----:B------:R-:W-:-:S04]  /*0630*/  FFMA R12, R13, R11, R0 ;  /* 0x0000000b0d0c7223 */ /* 0x000fc80000000000 */
[----:B------:R-:W-:Y:S01]  /*0640*/  FFMA R15, R16, R12, R11 ;  /* 0x0000000c100f7223 */ /* 0x000fe2000000000b */
[----:B------:R-:W-:-:S03]  /*0650*/  IADD3 R11, PT, PT, R9, 0x7f, -R14 ;  /* 0x0000007f090b7810 */ /* 0x000fc60007ffe80e */
[----:B------:R-:W-:Y:S02]  /*0660*/  FFMA R12, R13, R15, R0 ;  /* 0x0000000f0d0c7223 */ /* 0x000fe40000000000 */
[----:B------:R-:W-:Y:S02]  /*0670*/  IMAD.IADD R11, R11, 0x1, R8 ;  /* 0x000000010b0b7824 */ /* 0x000fe400078e0208 */
[----:B------:R-:W-:-:S05]  /*0680*/  FFMA R0, R16, R12, R15 ;  /* 0x0000000c10007223 */ /* 0x000fca000000000f */
[----:B------:R-:W-:-:S04]  /*0690*/  SHF.R.U32.HI R9, RZ, 0x17, R0 ;  /* 0x00000017ff097819 */ /* 0x000fc80000011600 */
[----:B------:R-:W-:-:S05]  /*06a0*/  LOP3.LUT R9, R9, 0xff, RZ, 0xc0, !PT ;  /* 0x000000ff09097812 */ /* 0x000fca00078ec0ff */
[----:B------:R-:W-:-:S04]  /*06b0*/  IMAD.IADD R13, R9, 0x1, R11 ;  /* 0x00000001090d7824 */ /* 0x000fc800078e020b */
[----:B------:R-:W-:-:S05]  /*06c0*/  VIADD R8, R13, 0xffffffff ;  /* 0xffffffff0d087836 */ /* 0x000fca0000000000 */
[----:B------:R-:W-:-:S13]  /*06d0*/  ISETP.GE.U32.AND P0, PT, R8, 0xfe, PT ;  /* 0x000000fe0800780c */ /* 0x000fda0003f06070 */
[----:B------:R-:W-:Y:S05]  /*06e0*/  @!P0 BRA `(.L_x_68) ;  /* 0x0000000000808947 */ /* 0x000fea0003800000 */
[----:B------:R-:W-:-:S13]  /*06f0*/  ISETP.GT.AND P0, PT, R13, 0xfe, PT ;  /* 0x000000fe0d00780c */ /* 0x000fda0003f04270 */
[----:B------:R-:W-:Y:S05]  /*0700*/  @P0 BRA `(.L_x_69) ;  /* 0x00000000006c0947 */ /* 0x000fea0003800000 */
[----:B------:R-:W-:-:S13]  /*0710*/  ISETP.GE.AND P0, PT, R13, 0x1, PT ;  /* 0x000000010d00780c */ /* 0x000fda0003f06270 */
[----:B------:R-:W-:Y:S05]  /*0720*/  @P0 BRA `(.L_x_70) ;  /* 0x0000000000740947 */ /* 0x000fea0003800000 */
[----:B------:R-:W-:Y:S02]  /*0730*/  ISETP.GE.AND P0, PT, R13, -0x18, PT ;  /* 0xffffffe80d00780c */ /* 0x000fe40003f06270 */
[----:B------:R-:W-:-:S11]  /*0740*/  LOP3.LUT R0, R0, 0x80000000, RZ, 0xc0, !PT ;  /* 0x8000000000007812 */ /* 0x000fd600078ec0ff */
[----:B------:R-:W-:Y:S05]  /*0750*/  @!P0 BRA `(.L_x_70) ;  /* 0x0000000000688947 */ /* 0x000fea0003800000 */
[CCC-:B------:R-:W-:Y:S01]  /*0760*/  FFMA.RZ R8, R16.reuse, R12.reuse, R15.reuse ;  /* 0x0000000c10087223 */ /* 0x1c0fe2000000c00f */
[C---:B------:R-:W-:Y:S02]  /*0770*/  VIADD R11, R13.reuse, 0x20 ;  /* 0x000000200d0b7836 */ /* 0x040fe40000000000 */
[-CC-:B------:R-:W-:Y:S01]  /*0780*/  FFMA.RM R9, R16, R12.reuse, R15.reuse ;  /* 0x0000000c10097223 */ /* 0x180fe2000000400f */
[C---:B------:R-:W-:Y:S02]  /*0790*/  ISETP.NE.AND P2, PT, R13.reuse, RZ, PT ;  /* 0x000000ff0d00720c */ /* 0x040fe40003f45270 */
[----:B------:R-:W-:Y:S01]  /*07a0*/  LOP3.LUT R10, R8, 0x7fffff, RZ, 0xc0, !PT ;  /* 0x007fffff080a7812 */ /* 0x000fe200078ec0ff */
[----:B------:R-:W-:Y:S01]  /*07b0*/  FFMA.RP R8, R16, R12, R15 ;  /* 0x0000000c10087223 */ /* 0x000fe2000000800f */
[----:B------:R-:W-:Y:S02]  /*07c0*/  ISETP.NE.AND P1, PT, R13, RZ, PT ;  /* 0x000000ff0d00720c */ /* 0x000fe40003f25270 */
[----:B------:R-:W-:-:S02]  /*07d0*/  LOP3.LUT R10, R10, 0x800000, RZ, 0xfc, !PT ;  /* 0x008000000a0a7812 */ /* 0x000fc400078efcff */
[----:B------:R-:W-:Y:S02]  /*07e0*/  IADD3 R12, PT, PT, -R13, RZ, RZ ;  /* 0x000000ff0d0c7210 */ /* 0x000fe40007ffe1ff */
[----:B------:R-:W-:Y:S02]  /*07f0*/  SHF.L.U32 R11, R10, R11, RZ ;  /* 0x0000000b0a0b7219 */ /* 0x000fe400000006ff */
[----:B------:R-:W-:Y:S02]  /*0800*/  FSETP.NEU.FTZ.AND P0, PT, R8, R9, PT ;  /* 0x000000090800720b */ /* 0x000fe40003f1d000 */
[----:B------:R-:W-:Y:S02]  /*0810*/  SEL R9, R12, RZ, P2 ;  /* 0x000000ff0c097207 */ /* 0x000fe40001000000 */
[----:B------:R-:W-:Y:S02]  /*0820*/  ISETP.NE.AND P1, PT, R11, RZ, P1 ;  /* 0x000000ff0b00720c */ /* 0x000fe40000f25270 */
[----:B------:R-:W-:-:S02]  /*0830*/  SHF.R.U32.HI R9, RZ, R9, R10 ;  /* 0x00000009ff097219 */ /* 0x000fc4000001160a */
[----:B------:R-:W-:Y:S02]  /*0840*/  PLOP3.LUT P0, PT, P0, P1, PT, 0xf8, 0x8f ;  /* 0x00000000008f781c */ /* 0x000fe40000703f70 */
[----:B------:R-:W-:Y:S02]  /*0850*/  SHF.R.U32.HI R11, RZ, 0x1, R9 ;  /* 0x00000001ff0b7819 */ /* 0x000fe40000011609 */
[----:B------:R-:W-:-:S04]  /*0860*/  SEL R8, RZ, 0x1, !P0 ;  /* 0x00000001ff087807 */ /* 0x000fc80004000000 */
[----:B------:R-:W-:-:S04]  /*0870*/  LOP3.LUT R8, R8, 0x1, R11, 0xf8, !PT ;  /* 0x0000000108087812 */ /* 0x000fc800078ef80b */
[----:B------:R-:W-:-:S05]  /*0880*/  LOP3.LUT R8, R8, R9, RZ, 0xc0, !PT ;  /* 0x0000000908087212 */ /* 0x000fca00078ec0ff */
[----:B------:R-:W-:-:S05]  /*0890*/  IMAD.IADD R11, R11, 0x1, R8 ;  /* 0x000000010b0b7824 */ /* 0x000fca00078e0208 */
[----:B------:R-:W-:Y:S01]  /*08a0*/  LOP3.LUT R0, R11, R0, RZ, 0xfc, !PT ;  /* 0x000000000b007212 */ /* 0x000fe200078efcff */
[----:B------:R-:W-:Y:S06]  /*08b0*/  BRA `(.L_x_70) ;  /* 0x0000000000107947 */ /* 0x000fec0003800000 */
.L_x_69:
[----:B------:R-:W-:-:S04]  /*08c0*/  LOP3.LUT R0, R0, 0x80000000, RZ, 0xc0, !PT ;  /* 0x8000000000007812 */ /* 0x000fc800078ec0ff */
[----:B------:R-:W-:Y:S01]  /*08d0*/  LOP3.LUT R0, R0, 0x7f800000, RZ, 0xfc, !PT ;  /* 0x7f80000000007812 */ /* 0x000fe200078efcff */
[----:B------:R-:W-:Y:S06]  /*08e0*/  BRA `(.L_x_70) ;  /* 0x0000000000047947 */ /* 0x000fec0003800000 */
.L_x_68:
[----:B------:R-:W-:-:S07]  /*08f0*/  IMAD R0, R11, 0x800000, R0 ;  /* 0x008000000b007824 */ /* 0x000fce00078e0200 */
.L_x_70:
[----:B------:R-:W-:Y:S05]  /*0900*/  BSYNC.RECONVERGENT B2 ;  /* 0x0000000000027941 */ /* 0x000fea0003800200 */
.L_x_67:
[----:B------:R-:W-:Y:S05]  /*0910*/  BRA `(.L_x_71) ;  /* 0x0000000000207947 */ /* 0x000fea0003800000 */
.L_x_66:
[----:B------:R-:W-:-:S04]  /*0920*/  LOP3.LUT R0, R9, 0x80000000, R0, 0x48, !PT ;  /* 0x8000000009007812 */ /* 0x000fc800078e4800 */
[----:B------:R-:W-:Y:S01]  /*0930*/  LOP3.LUT R0, R0, 0x7f800000, RZ, 0xfc, !PT ;  /* 0x7f80000000007812 */ /* 0x000fe200078efcff */
[----:B------:R-:W-:Y:S06]  /*0940*/  BRA `(.L_x_71) ;  /* 0x0000000000147947 */ /* 0x000fec0003800000 */
.L_x_65:
[----:B------:R-:W-:Y:S01]  /*0950*/  LOP3.LUT R0, R9, 0x80000000, R0, 0x48, !PT ;  /* 0x8000000009007812 */ /* 0x000fe200078e4800 */
[----:B------:R-:W-:Y:S06]  /*0960*/  BRA `(.L_x_71) ;  /* 0x00000000000c7947 */ /* 0x000fec0003800000 */
.L_x_64:
[----:B------:R-:W0:Y:S01]  /*0970*/  MUFU.RSQ R0, -QNAN ;  /* 0xffc0000000007908 */ /* 0x000e220000001400 */
[----:B------:R-:W-:Y:S05]  /*0980*/  BRA `(.L_x_71) ;  /* 0x0000000000047947 */ /* 0x000fea0003800000 */
.L_x_63:
[----:B------:R-:W-:-:S07]  /*0990*/  FADD.FTZ R0, R0, R3 ;  /* 0x0000000300007221 */ /* 0x000fce0000010000 */
.L_x_71:
[----:B------:R-:W-:Y:S05]  /*09a0*/  BSYNC.RECONVERGENT B1 ;  /* 0x0000000000017941 */ /* 0x000fea0003800200 */
.L_x_61:
[----:B------:R-:W-:Y:S02]  /*09b0*/  IMAD.MOV.U32 R8, RZ, RZ, R2 ;  /* 0x000000ffff087224 */ /* 0x000fe400078e0002 */
[----:B------:R-:W-:-:S04]  /*09c0*/  IMAD.MOV.U32 R9, RZ, RZ, 0x0 ;  /* 0x00000000ff097424 */ /* 0x000fc800078e00ff */
[----:B0-----:R-:W-:Y:S05]  /*09d0*/  RET.REL.NODEC R8 `(_Z18recenter_centroidsPfiPiS_S0_) ;  /* 0xfffffff408887950 */ /* 0x001fea0003c3ffff */
.L_x_72:
        /* <DEDUP_REMOVED lines=10> */
.L_x_84:


//--------------------- .text._Z20generate_rand_kernelP17curandStateXORWOWiPf --------------------------
	.section	.text._Z20generate_rand_kernelP17curandStateXORWOWiPf,"ax",@progbits
	.align	128
        .global         _Z20generate_rand_kernelP17curandStateXORWOWiPf
        .type           _Z20generate_rand_kernelP17curandStateXORWOWiPf,@function
        .size           _Z20generate_rand_kernelP17curandStateXORWOWiPf,(.L_x_87 - _Z20generate_rand_kernelP17curandStateXORWOWiPf)
        .other          _Z20generate_rand_kernelP17curandStateXORWOWiPf,@"STO_CUDA_ENTRY STV_DEFAULT"
_Z20generate_rand_kernelP17curandStateXORWOWiPf:
.text._Z20generate_rand_kernelP17curandStateXORWOWiPf:
        /* <DEDUP_REMOVED lines=10> */
[----:B------:R-:W2:Y:S01]  /*00a0*/  LDC.64 R12, c[0x0][0x390] ;  /* 0x0000e400ff0c7b82 */ /* 0x000ea20000000a00 */
[----:B0-----:R-:W-:-:S05]  /*00b0*/  IMAD.WIDE R4, R9, 0x30, R4 ;  /* 0x0000003009047825 */ /* 0x001fca00078e0204 */
[----:B-1----:R-:W3:Y:S04]  /*00c0*/  LDG.E.64 R10, desc[UR4][R4.64] ;  /* 0x00000004040a7981 */ /* 0x002ee8000c1e1b00 */
[----:B------:R-:W4:Y:S04]  /*00d0*/  LDG.E.64 R6, desc[UR4][R4.64+0x10] ;  /* 0x0000100404067981 */ /* 0x000f28000c1e1b00 */
[----:B------:R-:W5:Y:S01]  /*00e0*/  LDG.E.64 R2, desc[UR4][R4.64+0x8] ;  /* 0x0000080404027981 */ /* 0x000f62000c1e1b00 */
[----:B--2---:R-:W-:Y:S01]  /*00f0*/  IMAD.WIDE R12, R9, 0x4, R12 ;  /* 0x00000004090c7825 */ /* 0x004fe200078e020c */
[----:B---3--:R-:W-:-:S04]  /*0100*/  SHF.R.U32.HI R0, RZ, 0x2, R11 ;  /* 0x00000002ff007819 */ /* 0x008fc8000001160b */
[----:B------:R-:W-:Y:S01]  /*0110*/  LOP3.LUT R0, R0, R11, RZ, 0x3c, !PT ;  /* 0x0000000b00007212 */ /* 0x000fe200078e3cff */
[----:B----4-:R-:W-:Y:S02]  /*0120*/  IMAD.SHL.U32 R8, R7, 0x10, RZ ;  /* 0x0000001007087824 */ /* 0x010fe400078e00ff */
[----:B------:R-:W-:Y:S01]  /*0130*/  IMAD.MOV.U32 R17, RZ, RZ, R6 ;  /* 0x000000ffff117224 */ /* 0x000fe200078e0006 */
[----:B-----5:R-:W-:Y:S01]  /*0140*/  MOV R16, R3 ;  /* 0x0000000300107202 */ /* 0x020fe20000000f00 */
[----:B------:R-:W-:Y:S01]  /*0150*/  IMAD.SHL.U32 R11, R0, 0x2, RZ ;  /* 0x00000002000b7824 */ /* 0x000fe200078e00ff */
[----:B------:R-:W-:-:S03]  /*0160*/  MOV R9, R2 ;  /* 0x0000000200097202 */ /* 0x000fc60000000f00 */
[----:B------:R-:W-:Y:S01]  /*0170*/  STG.E.64 desc[UR4][R4.64+0x8], R16 ;  /* 0x0000081004007986 */ /* 0x000fe2000c101b04 */
[----:B------:R-:W-:Y:S02]  /*0180*/  LOP3.LUT R11, R7, R8, R11, 0x96, !PT ;  /* 0x00000008070b7212 */ /* 0x000fe400078e960b */
[----:B------:R-:W-:Y:S02]  /*0190*/  IADD3 R8, PT, PT, R10, 0x587c5, RZ ;  /* 0x000587c50a087810 */ /* 0x000fe40007ffe0ff */
[----:B------:R-:W-:-:S03]  /*01a0*/  LOP3.LUT R11, R11, R0, RZ, 0x3c, !PT ;  /* 0x000000000b0b7212 */ /* 0x000fc600078e3cff */
[----:B------:R-:W-:Y:S02]  /*01b0*/  STG.E.64 desc[UR4][R4.64], R8 ;  /* 0x0000000804007986 */ /* 0x000fe4000c101b04 */
[----:B------:R-:W-:-:S04]  /*01c0*/  IMAD.IADD R0, R11, 0x1, R8 ;  /* 0x000000010b007824 */ /* 0x000fc800078e0208 */
[----:B------:R-:W-:-:S05]  /*01d0*/  IMAD.HI.U32 R10, R0, 0x51eb851f, RZ ;  /* 0x51eb851f000a7827 */ /* 0x000fca00078e00ff */
[----:B------:R-:W-:Y:S01]  /*01e0*/  SHF.R.U32.HI R15, RZ, 0x5, R10 ;  /* 0x00000005ff0f7819 */ /* 0x000fe2000001160a */
[----:B------:R-:W-:-:S04]  /*01f0*/  IMAD.MOV.U32 R10, RZ, RZ, R7 ;  /* 0x000000ffff0a7224 */ /* 0x000fc800078e0007 */
[----:B------:R-:W-:Y:S01]  /*0200*/  IMAD R15, R15, -0x64, R0 ;  /* 0xffffff9c0f0f7824 */ /* 0x000fe200078e0200 */
[----:B------:R-:W-:Y:S04]  /*0210*/  STG.E.64 desc[UR4][R4.64+0x10], R10 ;  /* 0x0000100a04007986 */ /* 0x000fe8000c101b04 */
[----:B------:R-:W-:-:S04]  /*0220*/  LEA R15, R15, 0xffffff9c, 0x1 ;  /* 0xffffff9c0f0f7811 */ /* 0x000fc800078e08ff */
[----:B------:R-:W-:-:S05]  /*0230*/  I2FP.F32.S32 R15, R15 ;  /* 0x0000000f000f7245 */ /* 0x000fca0000201400 */
[----:B------:R-:W-:Y:S01]  /*0240*/  STG.E desc[UR4][R12.64], R15 ;  /* 0x0000000f0c007986 */ /* 0x000fe2000c101904 */
[----:B------:R-:W-:Y:S05]  /*0250*/  EXIT ;  /* 0x000000000000794d */ /* 0x000fea0003800000 */
.L_x_73:
        /* <DEDUP_REMOVED lines=10> */
.L_x_87:


//--------------------- .text._Z17setup_rand_kernelP17curandStateXORWOWi --------------------------
	.section	.text._Z17setup_rand_kernelP17curandStateXORWOWi,"ax",@progbits
	.align	128
        .global         _Z17setup_rand_kernelP17curandStateXORWOWi
        .type           _Z17setup_rand_kernelP17curandStateXORWOWi,@function
        .size           _Z17setup_rand_kernelP17curandStateXORWOWi,(.L_x_88 - _Z17setup_rand_kernelP17curandStateXORWOWi)
        .other          _Z17setup_rand_kernelP17curandStateXORWOWi,@"STO_CUDA_ENTRY STV_DEFAULT"
_Z17setup_rand_kernelP17curandStateXORWOWi:
.text._Z17setup_rand_kernelP17curandStateXORWOWi:
[----:B------:R-:W-:Y:S01]  /*0000*/  LDC R1, c[0x0][0x37c] ;  /* 0x0000df00ff017b82 */ /* 0x000fe20000000800 */
[----:B------:R-:W0:Y:S07]  /*0010*/  S2R R13, SR_TID.X ;  /* 0x00000000000d7919 */ /* 0x000e2e0000002100 */
[----:B------:R-:W0:Y:S08]  /*0020*/  S2UR UR4, SR_CTAID.X ;  /* 0x00000000000479c3 */ /* 0x000e300000002500 */
[----:B------:R-:W0:Y:S08]  /*0030*/  LDC R0, c[0x0][0x360] ;  /* 0x0000d800ff007b82 */ /* 0x000e300000000800 */
[----:B------:R-:W1:Y:S01]  /*0040*/  LDC R2, c[0x0][0x388] ;  /* 0x0000e200ff027b82 */ /* 0x000e620000000800 */
[----:B0-----:R-:W-:-:S05]  /*0050*/  IMAD R13, R0, UR4, R13 ;  /* 0x00000004000d7c24 */ /* 0x001fca000f8e020d */
[----:B-1----:R-:W-:-:S13]  /*0060*/  ISETP.GE.AND P0, PT, R13, R2, PT ;  /* 0x000000020d00720c */ /* 0x002fda0003f06270 */
[----:B------:R-:W-:Y:S05]  /*0070*/  @P0 EXIT ;  /* 0x000000000000094d */ /* 0x000fea0003800000 */
[----:B------:R-:W0:Y:S01]  /*0080*/  LDC.64 R6, c[0x0][0x380] ;  /* 0x0000e000ff067b82 */ /* 0x000e220000000a00 */
[----:B------:R-:W1:Y:S01]  /*0090*/  LDCU.64 UR4, c[0x0][0x358] ;  /* 0x00006b00ff0477ac */ /* 0x000e620008000a00 */
[C---:B------:R-:W-:Y:S01]  /*00a0*/  LOP3.LUT R0, R2.reuse, 0xaad26b49, RZ, 0x3c, !PT ;  /* 0xaad26b4902007812 */ /* 0x040fe200078e3cff */
[----:B------:R-:W-:Y:S01]  /*00b0*/  IMAD.MOV.U32 R3, RZ, RZ, -0x266e14b1 ;  /* 0xd991eb4fff037424 */ /* 0x000fe200078e00ff */
[----:B------:R-:W-:Y:S01]  /*00c0*/  ISETP.GT.AND P0, PT, R2, -0x1, PT ;  /* 0xffffffff0200780c */ /* 0x000fe20003f04270 */
[----:B------:R-:W-:Y:S02]  /*00d0*/  BSSY.RECONVERGENT B0, `(.L_x_74) ;  /* 0x00000df000007945 */ /* 0x000fe40003800200 */
[----:B------:R-:W-:Y:S01]  /*00e0*/  IMAD R0, R0, 0x4182bed5, RZ ;  /* 0x4182bed500007824 */ /* 0x000fe200078e02ff */
[----:B------:R-:W-:Y:S02]  /*00f0*/  SEL R3, R3, 0x8bf16996, P0 ;  /* 0x8bf1699603037807 */ /* 0x000fe40000000000 */
[----:B------:R-:W-:Y:S01]  /*0100*/  ISETP.NE.AND P0, PT, R13, RZ, PT ;  /* 0x000000ff0d00720c */ /* 0x000fe20003f05270 */
[C---:B------:R-:W-:Y:S01]  /*0110*/  VIADD R5, R0.reuse, 0x75bcd15 ;  /* 0x075bcd1500057836 */ /* 0x040fe20000000000 */
[C---:B------:R-:W-:Y:S01]  /*0120*/  IADD3 R4, PT, PT, R3.reuse, 0x64f0c9, R0 ;  /* 0x0064f0c903047810 */ /* 0x040fe20007ffe000 */
[C---:B------:R-:W-:Y:S01]  /*0130*/  VIADD R11, R0.reuse, 0x583f19 ;  /* 0x00583f19000b7836 */ /* 0x040fe20000000000 */
[----:B------:R-:W-:Y:S01]  /*0140*/  LOP3.LUT R8, R0, 0x159a55e5, RZ, 0x3c, !PT ;  /* 0x159a55e500087812 */ /* 0x000fe200078e3cff */
[C---:B------:R-:W-:Y:S01]  /*0150*/  VIADD R9, R3.reuse, 0x1f123bb5 ;  /* 0x1f123bb503097836 */ /* 0x040fe20000000000 */
[----:B------:R-:W-:Y:S01]  /*0160*/  LOP3.LUT R10, R3, 0x5491333, RZ, 0x3c, !PT ;  /* 0x05491333030a7812 */ /* 0x000fe200078e3cff */
[----:B0-----:R-:W-:-:S05]  /*0170*/  IMAD.WIDE R6, R13, 0x30, R6 ;  /* 0x000000300d067825 */ /* 0x001fca00078e0206 */
[----:B-1----:R0:W-:Y:S04]  /*0180*/  STG.E.64 desc[UR4][R6.64], R4 ;  /* 0x0000000406007986 */ /* 0x0021e8000c101b04 */
[----:B------:R0:W-:Y:S04]  /*0190*/  STG.E.64 desc[UR4][R6.64+0x8], R8 ;  /* 0x0000080806007986 */ /* 0x0001e8000c101b04 */
[----:B------:R0:W-:Y:S01]  /*01a0*/  STG.E.64 desc[UR4][R6.64+0x10], R10 ;  /* 0x0000100a06007986 */ /* 0x0001e2000c101b04 */
[----:B------:R-:W-:Y:S05]  /*01b0*/  @!P0 BRA `(.L_x_75) ;  /* 0x0000000c00408947 */ /* 0x000fea0003800000 */
[----:B------:R-:W-:Y:S01]  /*01c0*/  SHF.R.S32.HI R0, RZ, 0x1f, R13 ;  /* 0x0000001fff007819 */ /* 0x000fe2000001140d */
[----:B------:R-:W-:-:S07]  /*01d0*/  IMAD.MOV.U32 R12, RZ, RZ, RZ ;  /* 0x000000ffff0c7224 */ /* 0x000fce00078e00ff */
.L_x_81:
[----:B-1----:R-:W-:Y:S01]  /*01e0*/  LOP3.LUT R2, R13, 0x3, RZ, 0xc0, !PT ;  /* 0x000000030d027812 */ /* 0x002fe200078ec0ff */
[----:B------:R-:W-:Y:S03]  /*01f0*/  BSSY.RECONVERGENT B1, `(.L_x_76) ;  /* 0x00000c6000017945 */ /* 0x000fe60003800200 */
[----:B------:R-:W-:-:S04]  /*0200*/  ISETP.NE.U32.AND P0, PT, R2, RZ, PT ;  /* 0x000000ff0200720c */ /* 0x000fc80003f05070 */
[----:B------:R-:W-:-:S13]  /*0210*/  ISETP.NE.AND.EX P0, PT, RZ, RZ, PT, P0 ;  /* 0x000000ffff00720c */ /* 0x000fda0003f05300 */
[----:B------:R-:W-:Y:S05]  /*0220*/  @!P0 BRA `(.L_x_77) ;  /* 0x0000000c00088947 */ /* 0x000fea0003800000 */
[----:B0-----:R-:W0:Y:S01]  /*0230*/  LDC.64 R8, c[0x4][RZ] ;  /* 0x01000000ff087b82 */ /* 0x001e220000000a00 */
[----:B------:R-:W-:Y:S02]  /*0240*/  IMAD.MOV.U32 R14, RZ, RZ, RZ ;  /* 0x000000ffff0e7224 */ /* 0x000fe400078e00ff */
[----:B0-----:R-:W-:-:S07]  /*0250*/  IMAD.WIDE.U32 R8, R12, 0xc80, R8 ;  /* 0x00000c800c087825 */ /* 0x001fce00078e0008 */
.L_x_80:
[----:B-1----:R-:W-:Y:S01]  /*0260*/  IMAD.MOV.U32 R15, RZ, RZ, RZ ;  /* 0x000000ffff0f7224 */ /* 0x002fe200078e00ff */
[----:B------:R-:W-:Y:S01]  /*0270*/  CS2R R2, SRZ ;  /* 0x0000000000027805 */ /* 0x000fe2000001ff00 */
[----:B------:R-:W-:Y:S01]  /*0280*/  IMAD.MOV.U32 R17, RZ, RZ, RZ ;  /* 0x000000ffff117224 */ /* 0x000fe200078e00ff */
[----:B------:R-:W-:-:S07]  /*0290*/  CS2R R4, SRZ ;  /* 0x0000000000047805 */ /* 0x000fce000001ff00 */
.L_x_79:
[----:B------:R-:W-:-:S05]  /*02a0*/  IMAD.WIDE.U32 R10, R17, 0x4, R6 ;  /* 0x00000004110a7825 */ /* 0x000fca00078e0006 */
[----:B------:R0:W5:Y:S01]  /*02b0*/  LDG.E R16, desc[UR4][R10.64+0x4] ;  /* 0x000004040a107981 */ /* 0x000162000c1e1900 */
[----:B------:R-:W-:-:S07]  /*02c0*/  IMAD.MOV.U32 R19, RZ, RZ, RZ ;  /* 0x000000ffff137224 */ /* 0x000fce00078e00ff */
.L_x_78:
[----:B-----5:R-:W-:Y:S01]  /*02d0*/  SHF.R.U32.HI R24, RZ, R19, R16 ;  /* 0x00000013ff187219 */ /* 0x020fe20000011610 */
[----:B0-----:R-:W-:-:S03]  /*02e0*/  IMAD.SHL.U32 R10, R17, 0x20, RZ ;  /* 0x00000020110a7824 */ /* 0x001fc600078e00ff */
[----:B------:R-:W-:Y:S01]  /*02f0*/  LOP3.LUT R11, R24, 0x1, RZ, 0xc0, !PT ;  /* 0x00000001180b7812 */ /* 0x000fe200078ec0ff */
[----:B------:R-:W-:-:S03]  /*0300*/  IMAD.IADD R10, R10, 0x1, R19 ;  /* 0x000000010a0a7824 */ /* 0x000fc600078e0213 */
[----:B------:R-:W-:Y:S01]  /*0310*/  ISETP.NE.U32.AND P0, PT, R11, 0x1, PT ;  /* 0x000000010b00780c */ /* 0x000fe20003f05070 */
[----:B------:R-:W-:-:S03]  /*0320*/  IMAD R11, R10, 0x5, RZ ;  /* 0x000000050a0b7824 */ /* 0x000fc600078e02ff */
[----:B------:R-:W-:Y:S01]  /*0330*/  R2P PR, R24, 0x7e ;  /* 0x0000007e18007804 */ /* 0x000fe20000000000 */
[----:B------:R-:W-:-:S08]  /*0340*/  IMAD.WIDE.U32 R10, R11, 0x4, R8 ;  /* 0x000000040b0a7825 */ /* 0x000fd000078e0008 */
[----:B------:R-:W2:Y:S04]  /*0350*/  @!P0 LDG.E R18, desc[UR4][R10.64] ;  /* 0x000000040a128981 */ /* 0x000ea8000c1e1900 */
[----:B------:R-:W3:Y:S04]  /*0360*/  @!P0 LDG.E R20, desc[UR4][R10.64+0x10] ;  /* 0x000010040a148981 */ /* 0x000ee8000c1e1900 */
[----:B------:R-:W4:Y:S04]  /*0370*/  @P1 LDG.E R22, desc[UR4][R10.64+0x14] ;  /* 0x000014040a161981 */ /* 0x000f28000c1e1900 */
[----:B------:R-:W4:Y:S04]  /*0380*/  @P2 LDG.E R26, desc[UR4][R10.64+0x28] ;  /* 0x000028040a1a2981 */ /* 0x000f28000c1e1900 */
[----:B------:R-:W4:Y:S04]  /*0390*/  @!P0 LDG.E R21, desc[UR4][R10.64+0x4] ;  /* 0x000004040a158981 */ /* 0x000f28000c1e1900 */
[----:B------:R-:W4:Y:S04]  /*03a0*/  @!P0 LDG.E R23, desc[UR4][R10.64+0xc] ;  /* 0x00000c040a178981 */ /* 0x000f28000c1e1900 */
[----:B------:R-:W4:Y:S04]  /*03b0*/  @P1 LDG.E R25, desc[UR4][R10.64+0x18] ;  /* 0x000018040a191981 */ /* 0x000f28000c1e1900 */
[----:B------:R-:W4:Y:S04]  /*03c0*/  @P3 LDG.E R28, desc[UR4][R10.64+0x3c] ;  /* 0x00003c040a1c3981 */ /* 0x000f28000c1e1900 */
[----:B------:R-:W4:Y:S01]  /*03d0*/  @P6 LDG.E R27, desc[UR4][R10.64+0x7c] ;  /* 0x00007c040a1b6981 */ /* 0x000f22000c1e1900 */
[----:B--2---:R-:W-:-:S03]  /*03e0*/  @!P0 LOP3.LUT R15, R15, R18, RZ, 0x3c, !PT ;  /* 0x000000120f0f8212 */ /* 0x004fc600078e3cff */
[----:B------:R-:W2:Y:S01]  /*03f0*/  @!P0 LDG.E R18, desc[UR4][R10.64+0x8] ;  /* 0x000008040a128981 */ /* 0x000ea2000c1e1900 */
[----:B---3--:R-:W-:-:S03]  /*0400*/  @!P0 LOP3.LUT R3, R3, R20, RZ, 0x3c, !PT ;  /* 0x0000001403038212 */ /* 0x008fc600078e3cff */
[----:B------:R-:W3:Y:S01]  /*0410*/  @P1 LDG.E R20, desc[UR4][R10.64+0x24] ;  /* 0x000024040a141981 */ /* 0x000ee2000c1e1900 */
[----:B----4-:R-:W-:-:S03]  /*0420*/  @P1 LOP3.LUT R15, R15, R22, RZ, 0x3c, !PT ;  /* 0x000000160f0f1212 */ /* 0x010fc600078e3cff */
[----:B------:R-:W4:Y:S01]  /*0430*/  @P2 LDG.E R22, desc[UR4][R10.64+0x38] ;  /* 0x000038040a162981 */ /* 0x000f22000c1e1900 */
[----:B------:R-:W-:-:S03]  /*0440*/  @P2 LOP3.LUT R15, R15, R26, RZ, 0x3c, !PT ;  /* 0x0000001a0f0f2212 */ /* 0x000fc600078e3cff */
[----:B------:R-:W4:Y:S01]  /*0450*/  @P4 LDG.E R26, desc[UR4][R10.64+0x50] ;  /* 0x000050040a1a4981 */ /* 0x000f22000c1e1900 */
[----:B------:R-:W-:-:S03]  /*0460*/  @!P0 LOP3.LUT R4, R4, R21, RZ, 0x3c, !PT ;  /* 0x0000001504048212 */ /* 0x000fc600078e3cff */
[----:B------:R-:W4:Y:S01]  /*0470*/  @P1 LDG.E R21, desc[UR4][R10.64+0x20] ;  /* 0x000020040a151981 */ /* 0x000f22000c1e1900 */
[----:B------:R-:W-:-:S03]  /*0480*/  @!P0 LOP3.LUT R2, R2, R23, RZ, 0x3c, !PT ;  /* 0x0000001702028212 */ /* 0x000fc600078e3cff */
[----:B------:R-:W4:Y:S01]  /*0490*/  @P2 LDG.E R23, desc[UR4][R10.64+0x2c] ;  /* 0x00002c040a172981 */ /* 0x000f22000c1e1900 */
[----:B------:R-:W-:-:S03]  /*04a0*/  @P1 LOP3.LUT R4, R4, R25, RZ, 0x3c, !PT ;  /* 0x0000001904041212 */ /* 0x000fc600078e3cff */
[----:B------:R-:W4:Y:S01]  /*04b0*/  @P2 LDG.E R25, desc[UR4][R10.64+0x34] ;  /* 0x000034040a192981 */ /* 0x000f22000c1e1900 */
[----:B--2---:R-:W-:-:S03]  /*04c0*/  @!P0 LOP3.LUT R5, R5, R18, RZ, 0x3c, !PT ;  /* 0x0000001205058212 */ /* 0x004fc600078e3cff */
[----:B------:R-:W2:Y:S01]  /*04d0*/  @P1 LDG.E R18, desc[UR4][R10.64+0x1c] ;  /* 0x00001c040a121981 */ /* 0x000ea2000c1e1900 */
[----:B---3--:R-:W-:-:S03]  /*04e0*/  @P1 LOP3.LUT R3, R3, R20, RZ, 0x3c, !PT ;  /* 0x0000001403031212 */ /* 0x008fc600078e3cff */
[----:B------:R-:W3:Y:S01]  /*04f0*/  @P2 LDG.E R20, desc[UR4][R10.64+0x30] ;  /* 0x000030040a142981 */ /* 0x000ee2000c1e1900 */
[----:B----4-:R-:W-:-:S03]  /*0500*/  @P2 LOP3.LUT R3, R3, R22, RZ, 0x3c, !PT ;  /* 0x0000001603032212 */ /* 0x010fc600078e3cff */
[----:B------:R-:W4:Y:S01]  /*0510*/  @P3 LDG.E R22, desc[UR4][R10.64+0x4c] ;  /* 0x00004c040a163981 */ /* 0x000f22000c1e1900 */
[----:B------:R-:W-:-:S04]  /*0520*/  @P3 LOP3.LUT R15, R15, R28, RZ, 0x3c, !PT ;  /* 0x0000001c0f0f3212 */ /* 0x000fc800078e3cff */
[----:B------:R-:W-:Y:S02]  /*0530*/  @P4 LOP3.LUT R15, R15, R26, RZ, 0x3c, !PT ;  /* 0x0000001a0f0f4212 */ /* 0x000fe400078e3cff */
[----:B------:R-:W-:Y:S01]  /*0540*/  @P1 LOP3.LUT R2, R2, R21, RZ, 0x3c, !PT ;  /* 0x0000001502021212 */ /* 0x000fe200078e3cff */
[----:B------:R-:W4:Y:S04]  /*0550*/  @P5 LDG.E R26, desc[UR4][R10.64+0x64] ;  /* 0x000064040a1a5981 */ /* 0x000f28000c1e1900 */
[----:B------:R-:W4:Y:S01]  /*0560*/  @P3 LDG.E R21, desc[UR4][R10.64+0x40] ;  /* 0x000040040a153981 */ /* 0x000f22000c1e1900 */
[----:B------:R-:W-:Y:S02]  /*0570*/  @P2 LOP3.LUT R4, R4, R23, RZ, 0x3c, !PT ;  /* 0x0000001704042212 */ /* 0x000fe400078e3cff */
[----:B------:R-:W-:Y:S01]  /*0580*/  @P2 LOP3.LUT R2, R2, R25, RZ, 0x3c, !PT ;  /* 0x0000001902022212 */ /* 0x000fe200078e3cff */
[----:B------:R-:W4:Y:S04]  /*0590*/  @P3 LDG.E R23, desc[UR4][R10.64+0x48] ;  /* 0x000048040a173981 */ /* 0x000f28000c1e1900 */
[----:B------:R-:W4:Y:S01]  /*05a0*/  @P4 LDG.E R25, desc[UR4][R10.64+0x54] ;  /* 0x000054040a194981 */ /* 0x000f22000c1e1900 */
[----:B--2---:R-:W-:-:S03]  /*05b0*/  @P1 LOP3.LUT R5, R5, R18, RZ, 0x3c, !PT ;  /* 0x0000001205051212 */ /* 0x004fc600078e3cff */
[----:B------:R-:W2:Y:S01]  /*05c0*/  @P3 LDG.E R18, desc[UR4][R10.64+0x44] ;  /* 0x000044040a123981 */ /* 0x000ea2000c1e1900 */
[----:B---3--:R-:W-:-:S03]  /*05d0*/  @P2 LOP3.LUT R5, R5, R20, RZ, 0x3c, !PT ;  /* 0x0000001405052212 */ /* 0x008fc600078e3cff */
[----:B------:R-:W3:Y:S01]  /*05e0*/  @P4 LDG.E R20, desc[UR4][R10.64+0x58] ;  /* 0x000058040a144981 */ /* 0x000ee2000c1e1900 */
[----:B----4-:R-:W-:-:S03]  /*05f0*/  @P3 LOP3.LUT R3, R3, R22, RZ, 0x3c, !PT ;  /* 0x0000001603033212 */ /* 0x010fc600078e3cff */
[----:B------:R-:W4:Y:S01]  /*0600*/  @P4 LDG.E R22, desc[UR4][R10.64+0x60] ;  /* 0x000060040a164981 */ /* 0x000f22000c1e1900 */
[----:B------:R-:W-:Y:S02]  /*0610*/  LOP3.LUT P0, RZ, R24, 0x80, RZ, 0xc0, !PT ;  /* 0x0000008018ff7812 */ /* 0x000fe4000780c0ff */
[----:B------:R-:W-:Y:S02]  /*0620*/  @P5 LOP3.LUT R15, R15, R26, RZ, 0x3c, !PT ;  /* 0x0000001a0f0f5212 */ /* 0x000fe400078e3cff */
[----:B------:R-:W4:Y:S01]  /*0630*/  @P6 LDG.E R26, desc[UR4][R10.64+0x78] ;  /* 0x000078040a1a6981 */ /* 0x000f22000c1e1900 */
[----:B------:R-:W-:-:S03]  /*0640*/  @P3 LOP3.LUT R4, R4, R21, RZ, 0x3c, !PT ;  /* 0x0000001504043212 */ /* 0x000fc600078e3cff */
[----:B------:R-:W4:Y:S01]  /*0650*/  @P4 LDG.E R21, desc[UR4][R10.64+0x5c] ;  /* 0x00005c040a154981 */ /* 0x000f22000c1e1900 */
[----:B------:R-:W-:-:S03]  /*0660*/  @P3 LOP3.LUT R2, R2, R23, RZ, 0x3c, !PT ;  /* 0x0000001702023212 */ /* 0x000fc600078e3cff */
[----:B------:R-:W4:Y:S01]  /*0670*/  @P5 LDG.E R23, desc[UR4][R10.64+0x68] ;  /* 0x000068040a175981 */ /* 0x000f22000c1e1900 */
[----:B------:R-:W-:-:S03]  /*0680*/  @P4 LOP3.LUT R4, R4, R25, RZ, 0x3c, !PT ;  /* 0x0000001904044212 */ /* 0x000fc600078e3cff */
[----:B------:R-:W4:Y:S01]  /*0690*/  @P5 LDG.E R25, desc[UR4][R10.64+0x70] ;  /* 0x000070040a195981 */ /* 0x000f22000c1e1900 */
[----:B--2---:R-:W-:-:S03]  /*06a0*/  @P3 LOP3.LUT R5, R5, R18, RZ, 0x3c, !PT ;  /* 0x0000001205053212 */ /* 0x004fc600078e3cff */
[----:B------:R-:W2:Y:S01]  /*06b0*/  @P5 LDG.E R18, desc[UR4][R10.64+0x6c] ;  /* 0x00006c040a125981 */ /* 0x000ea2000c1e1900 */
[----:B---3--:R-:W-:-:S03]  /*06c0*/  @P4 LOP3.LUT R5, R5, R20, RZ, 0x3c, !PT ;  /* 0x0000001405054212 */ /* 0x008fc600078e3cff */
[----:B------:R-:W3:Y:S01]  /*06d0*/  @P5 LDG.E R20, desc[UR4][R10.64+0x74] ;  /* 0x000074040a145981 */ /* 0x000ee2000c1e1900 */
[----:B----4-:R-:W-:-:S03]  /*06e0*/  @P4 LOP3.LUT R3, R3, R22, RZ, 0x3c, !PT ;  /* 0x0000001603034212 */ /* 0x010fc600078e3cff */
[----:B------:R-:W4:Y:S01]  /*06f0*/  @P0 LDG.E R22, desc[UR4][R10.64+0x8c] ;  /* 0x00008c040a160981 */ /* 0x000f22000c1e1900 */
[----:B------:R-:W-:-:S03]  /*0700*/  @P6 LOP3.LUT R15, R15, R26, RZ, 0x3c, !PT ;  /* 0x0000001a0f0f6212 */ /* 0x000fc600078e3cff */
        /* <DEDUP_REMOVED lines=13> */
[----:B------:R-:W-:Y:S02]  /*07e0*/  @P6 LOP3.LUT R4, R4, R27, RZ, 0x3c, !PT ;  /* 0x0000001b04046212 */ /* 0x000fe400078e3cff */
[----:B------:R-:W-:Y:S02]  /*07f0*/  @P6 LOP3.LUT R2, R2, R21, RZ, 0x3c, !PT ;  /* 0x0000001502026212 */ /* 0x000fe400078e3cff */
[----:B------:R-:W-:Y:S02]  /*0800*/  @P0 LOP3.LUT R4, R4, R23, RZ, 0x3c, !PT ;  /* 0x0000001704040212 */ /* 0x000fe400078e3cff */
[----:B------:R-:W-:Y:S02]  /*0810*/  @P0 LOP3.LUT R2, R2, R25, RZ, 0x3c, !PT ;  /* 0x0000001902020212 */ /* 0x000fe400078e3cff */
[----:B--2---:R-:W-:Y:S02]  /*0820*/  @P6 LOP3.LUT R5, R5, R18, RZ, 0x3c, !PT ;  /* 0x0000001205056212 */ /* 0x004fe400078e3cff */
[----:B---3--:R-:W-:-:S02]  /*0830*/  @P6 LOP3.LUT R3, R3, R20, RZ, 0x3c, !PT ;  /* 0x0000001403036212 */ /* 0x008fc400078e3cff */
[----:B----4-:R-:W-:Y:S02]  /*0840*/  @P0 LOP3.LUT R5, R5, R22, RZ, 0x3c, !PT ;  /* 0x0000001605050212 */ /* 0x010fe400078e3cff */
[----:B------:R-:W-:Y:S02]  /*0850*/  @P0 LOP3.LUT R3, R3, R26, RZ, 0x3c, !PT ;  /* 0x0000001a03030212 */ /* 0x000fe400078e3cff */
[----:B------:R-:W-:-:S13]  /*0860*/  R2P PR, R24.B1, 0x7f ;  /* 0x0000007f18007804 */ /* 0x000fda0000001000 */
[----:B------:R-:W2:Y:S04]  /*0870*/  @P0 LDG.E R18, desc[UR4][R10.64+0xa0] ;  /* 0x0000a0040a120981 */ /* 0x000ea8000c1e1900 */
[----:B------:R-:W3:Y:S04]  /*0880*/  @P1 LDG.E R22, desc[UR4][R10.64+0xb4] ;  /* 0x0000b4040a161981 */ /* 0x000ee8000c1e1900 */
[----:B------:R-:W4:Y:S04]  /*0890*/  @P2 LDG.E R26, desc[UR4][R10.64+0xc8] ;  /* 0x0000c8040a1a2981 */ /* 0x000f28000c1e1900 */
[----:B------:R-:W4:Y:S04]  /*08a0*/  @P3 LDG.E R28, desc[UR4][R10.64+0xdc] ;  /* 0x0000dc040a1c3981 */ /* 0x000f28000c1e1900 */
[----:B------:R-:W4:Y:S04]  /*08b0*/  @P0 LDG.E R23, desc[UR4][R10.64+0xa4] ;  /* 0x0000a4040a170981 */ /* 0x000f28000c1e1900 */
[----:B------:R-:W4:Y:S04]  /*08c0*/  @P0 LDG.E R20, desc[UR4][R10.64+0xa8] ;  /* 0x0000a8040a140981 */ /* 0x000f28000c1e1900 */
[----:B------:R-:W4:Y:S04]  /*08d0*/  @P4 LDG.E R25, desc[UR4][R10.64+0xf0] ;  /* 0x0000f0040a194981 */ /* 0x000f28000c1e1900 */
        /* <DEDUP_REMOVED lines=21> */
[----:B------:R-:W-:Y:S02]  /*0a30*/  LOP3.LUT P0, RZ, R24, 0x8000, RZ, 0xc0, !PT ;  /* 0x0000800018ff7812 */ /* 0x000fe4000780c0ff */
[----:B----4-:R-:W-:Y:S01]  /*0a40*/  @P5 LOP3.LUT R15, R15, R26, RZ, 0x3c, !PT ;  /* 0x0000001a0f0f5212 */ /* 0x010fe200078e3cff */
[----:B------:R-:W4:Y:S04]  /*0a50*/  @P3 LDG.E R24, desc[UR4][R10.64+0xe4] ;  /* 0x0000e4040a183981 */ /* 0x000f28000c1e1900 */
[----:B------:R-:W2:Y:S01]  /*0a60*/  @P6 LDG.E R26, desc[UR4][R10.64+0x118] ;  /* 0x000118040a1a6981 */ /* 0x000ea2000c1e1900 */
        /* <DEDUP_REMOVED lines=8> */
[----:B---3--:R-:W-:-:S03]  /*0af0*/  @P2 LOP3.LUT R3, R3, R22, RZ, 0x3c, !PT ;  /* 0x0000001603032212 */ /* 0x008fc600078e3cff */
[----:B------:R-:W3:Y:S01]  /*0b00*/  @P4 LDG.E R22, desc[UR4][R10.64+0x100] ;  /* 0x000100040a164981 */ /* 0x000ee2000c1e1900 */
[----:B--2---:R-:W-:-:S03]  /*0b10*/  @P6 LOP3.LUT R15, R15, R26, RZ, 0x3c, !PT ;  /* 0x0000001a0f0f6212 */ /* 0x004fc600078e3cff */
[----:B------:R-:W2:Y:S01]  /*0b20*/  @P0 LDG.E R26, desc[UR4][R10.64+0x12c] ;  /* 0x00012c040a1a0981 */ /* 0x000ea2000c1e1900 */
[----:B----4-:R-:W-:-:S03]  /*0b30*/  @P2 LOP3.LUT R2, R2, R23, RZ, 0x3c, !PT ;  /* 0x0000001702022212 */ /* 0x010fc600078e3cff */
[----:B------:R-:W4:Y:S01]  /*0b40*/  @P4 LDG.E R23, desc[UR4][R10.64+0xfc] ;  /* 0x0000fc040a174981 */ /* 0x000f22000c1e1900 */
[----:B------:R-:W-:-:S03]  /*0b50*/  @P2 LOP3.LUT R5, R5, R20, RZ, 0x3c, !PT ;  /* 0x0000001405052212 */ /* 0x000fc600078e3cff */
[----:B------:R-:W4:Y:S01]  /*0b60*/  @P4 LDG.E R20, desc[UR4][R10.64+0xf8] ;  /* 0x0000f8040a144981 */ /* 0x000f22000c1e1900 */
[----:B------:R-:W-:Y:S02]  /*0b70*/  @P3 LOP3.LUT R2, R2, R27, RZ, 0x3c, !PT ;  /* 0x0000001b02023212 */ /* 0x000fe400078e3cff */
[----:B------:R-:W-:Y:S01]  /*0b80*/  @P3 LOP3.LUT R4, R4, R25, RZ, 0x3c, !PT ;  /* 0x0000001904043212 */ /* 0x000fe200078e3cff */
[----:B------:R-:W4:Y:S01]  /*0b90*/  @P5 LDG.E R27, desc[UR4][R10.64+0x110] ;  /* 0x000110040a1b5981 */ /* 0x000f22000c1e1900 */
[----:B------:R-:W-:-:S03]  /*0ba0*/  @P3 LOP3.LUT R5, R5, R24, RZ, 0x3c, !PT ;  /* 0x0000001805053212 */ /* 0x000fc600078e3cff */
[----:B------:R-:W4:Y:S04]  /*0bb0*/  @P5 LDG.E R25, desc[UR4][R10.64+0x108] ;  /* 0x000108040a195981 */ /* 0x000f28000c1e1900 */
        /* <DEDUP_REMOVED lines=19> */
[----:B------:R-:W-:-:S05]  /*0cf0*/  VIADD R19, R19, 0x10 ;  /* 0x0000001013137836 */ /* 0x000fca0000000000 */
[----:B------:R-:W-:Y:S02]  /*0d00*/  ISETP.NE.AND P1, PT, R19, 0x20, PT ;  /* 0x000000201300780c */ /* 0x000fe40003f25270 */
[----:B------:R-:W-:Y:S02]  /*0d10*/  @P5 LOP3.LUT R3, R3, R18, RZ, 0x3c, !PT ;  /* 0x0000001203035212 */ /* 0x000fe400078e3cff */
[----:B------:R-:W-:Y:S02]  /*0d20*/  @P6 LOP3.LUT R4, R4, R21, RZ, 0x3c, !PT ;  /* 0x0000001504046212 */ /* 0x000fe400078e3cff */
[----:B---3--:R-:W-:-:S04]  /*0d30*/  @P6 LOP3.LUT R3, R3, R22, RZ, 0x3c, !PT ;  /* 0x0000001603036212 */ /* 0x008fc800078e3cff */
[----:B--2---:R-:W-:Y:S02]  /*0d40*/  @P0 LOP3.LUT R3, R3, R26, RZ, 0x3c, !PT ;  /* 0x0000001a03030212 */ /* 0x004fe400078e3cff */
[----:B----4-:R-:W-:Y:S02]  /*0d50*/  @P6 LOP3.LUT R2, R2, R23, RZ, 0x3c, !PT ;  /* 0x0000001702026212 */ /* 0x010fe400078e3cff */
[----:B------:R-:W-:Y:S02]  /*0d60*/  @P6 LOP3.LUT R5, R5, R20, RZ, 0x3c, !PT ;  /* 0x0000001405056212 */ /* 0x000fe400078e3cff */
[----:B------:R-:W-:Y:S02]  /*0d70*/  @P0 LOP3.LUT R2, R2, R27, RZ, 0x3c, !PT ;  /* 0x0000001b02020212 */ /* 0x000fe400078e3cff */
[----:B------:R-:W-:Y:S02]  /*0d80*/  @P0 LOP3.LUT R4, R4, R25, RZ, 0x3c, !PT ;  /* 0x0000001904040212 */ /* 0x000fe400078e3cff */
[----:B------:R-:W-:Y:S01]  /*0d90*/  @P0 LOP3.LUT R5, R5, R24, RZ, 0x3c, !PT ;  /* 0x0000001805050212 */ /* 0x000fe200078e3cff */
[----:B------:R-:W-:Y:S06]  /*0da0*/  @P1 BRA `(.L_x_78) ;  /* 0xfffffff400481947 */ /* 0x000fec000383ffff */
[----:B------:R-:W-:-:S05]  /*0db0*/  VIADD R17, R17, 0x1 ;  /* 0x0000000111117836 */ /* 0x000fca0000000000 */
[----:B------:R-:W-:-:S13]  /*0dc0*/  ISETP.NE.AND P0, PT, R17, 0x5, PT ;  /* 0x000000051100780c */ /* 0x000fda0003f05270 */
[----:B------:R-:W-:Y:S05]  /*0dd0*/  @P0 BRA `(.L_x_79) ;  /* 0xfffffff400300947 */ /* 0x000fea000383ffff */
[----:B------:R1:W-:Y:S01]  /*0de0*/  STG.E.64 desc[UR4][R6.64+0x8], R4 ;  /* 0x0000080406007986 */ /* 0x0003e2000c101b04 */
[----:B------:R-:W-:Y:S01]  /*0df0*/  VIADD R14, R14, 0x1 ;  /* 0x000000010e0e7836 */ /* 0x000fe20000000000 */
[----:B------:R-:W-:Y:S02]  /*0e00*/  LOP3.LUT R11, R13, 0x3, RZ, 0xc0, !PT ;  /* 0x000000030d0b7812 */ /* 0x000fe400078ec0ff */
[----:B------:R1:W-:Y:S02]  /*0e10*/  STG.E.64 desc[UR4][R6.64+0x10], R2 ;  /* 0x0000100206007986 */ /* 0x0003e4000c101b04 */
[----:B------:R-:W-:Y:S02]  /*0e20*/  ISETP.GE.U32.AND P0, PT, R14, R11, PT ;  /* 0x0000000b0e00720c */ /* 0x000fe40003f06070 */
[----:B------:R1:W-:Y:S11]  /*0e30*/  STG.E desc[UR4][R6.64+0x4], R15 ;  /* 0x0000040f06007986 */ /* 0x0003f6000c101904 */
[----:B------:R-:W-:Y:S05]  /*0e40*/  @!P0 BRA `(.L_x_80) ;  /* 0xfffffff400048947 */ /* 0x000fea000383ffff */
.L_x_77:
[----:B------:R-:W-:Y:S05]  /*0e50*/  BSYNC.RECONVERGENT B1 ;  /* 0x0000000000017941 */ /* 0x000fea0003800200 */
.L_x_76:
[C---:B------:R-:W-:Y:S01]  /*0e60*/  ISETP.GT.U32.AND P0, PT, R13.reuse, 0x3, PT ;  /* 0x000000030d00780c */ /* 0x040fe20003f04070 */
[----:B------:R-:W-:Y:S01]  /*0e70*/  VIADD R12, R12, 0x1 ;  /* 0x000000010c0c7836 */ /* 0x000fe20000000000 */
[--C-:B------:R-:W-:Y:S02]  /*0e80*/  SHF.R.U64 R13, R13, 0x2, R0.reuse ;  /* 0x000000020d0d7819 */ /* 0x100fe40000001200 */
[----:B------:R-:W-:Y:S02]  /*0e90*/  ISETP.GT.U32.AND.EX P0, PT, R0, RZ, PT, P0 ;  /* 0x000000ff0000720c */ /* 0x000fe40003f04100 */
[----:B------:R-:W-:-:S11]  /*0ea0*/  SHF.R.U32.HI R0, RZ, 0x2, R0 ;  /* 0x00000002ff007819 */ /* 0x000fd60000011600 */
[----:B------:R-:W-:Y:S05]  /*0eb0*/  @P0 BRA `(.L_x_81) ;  /* 0xfffffff000c80947 */ /* 0x000fea000383ffff */
.L_x_75:
[----:B------:R-:W-:Y:S05]  /*0ec0*/  BSYNC.RECONVERGENT B0 ;  /* 0x0000000000007941 */ /* 0x000fea0003800200 */
.L_x_74:
[----:B------:R-:W-:Y:S04]  /*0ed0*/  STG.E.64 desc[UR4][R6.64+0x18], RZ ;  /* 0x000018ff06007986 */ /* 0x000fe8000c101b04 */
[----:B------:R-:W-:Y:S04]  /*0ee0*/  STG.E desc[UR4][R6.64+0x20], RZ ;  /* 0x000020ff06007986 */ /* 0x000fe8000c101904 */
[----:B------:R-:W-:Y:S01]  /*0ef0*/  STG.E.64 desc[UR4][R6.64+0x28], RZ ;  /* 0x000028ff06007986 */ /* 0x000fe2000c101b04 */
[----:B------:R-:W-:Y:S05]  /*0f00*/  EXIT ;  /* 0x000000000000794d */ /* 0x000fea0003800000 */
.L_x_82:
        /* <DEDUP_REMOVED lines=15> */
.L_x_88:


//--------------------- .nv.global.init           --------------------------
	.section	.nv.global.init,"aw",@progbits
	.align	4
.nv.global.init:
	.type		mrg32k3aM1SubSeq,@object
	.size		mrg32k3aM1SubSeq,(mrg32k3aM2SubSeq - mrg32k3aM1SubSeq)
mrg32k3aM1SubSeq:
        /*0000*/ 	.byte	0x0b, 0xcc, 0xee, 0x04, 0x73, 0x29, 0x8b, 0x6f, 0xf6, 0x53, 0x03, 0xf6, 0x23, 0xf6, 0xea, 0xda
        /* <DEDUP_REMOVED lines=125> */
	.type		mrg32k3aM2SubSeq,@object
	.size		mrg32k3aM2SubSeq,(mrg32k3aM1 - mrg32k3aM2SubSeq)
mrg32k3aM2SubSeq:
        /* <DEDUP_REMOVED lines=126> */
	.type		mrg32k3aM1,@object
	.size		mrg32k3aM1,(mrg32k3aM1Seq - mrg32k3aM1)
mrg32k3aM1:
        /* <DEDUP_REMOVED lines=144> */
	.type		mrg32k3aM1Seq,@object
	.size		mrg32k3aM1Seq,(mrg32k3aM2 - mrg32k3aM1Seq)
mrg32k3aM1Seq:
        /* <DEDUP_REMOVED lines=144> */
	.type		mrg32k3aM2,@object
	.size		mrg32k3aM2,(mrg32k3aM2Seq - mrg32k3aM2)
mrg32k3aM2:
        /* <DEDUP_REMOVED lines=144> */
	.type		mrg32k3aM2Seq,@object
	.size		mrg32k3aM2Seq,(precalc_xorwow_matrix - mrg32k3aM2Seq)
mrg32k3aM2Seq:
        /* <DEDUP_REMOVED lines=144> */
	.type		precalc_xorwow_matrix,@object
	.size		precalc_xorwow_matrix,(precalc_xorwow_offset_matrix - precalc_xorwow_matrix)
precalc_xorwow_matrix:
        /* <DEDUP_REMOVED lines=6400> */
	.type		precalc_xorwow_offset_matrix,@object
	.size		precalc_xorwow_offset_matrix,(.L_1 - precalc_xorwow_offset_matrix)
precalc_xorwow_offset_matrix:
        /* <DEDUP_REMOVED lines=6400> */
.L_1:


//--------------------- .nv.shared.reserved.0     --------------------------
	.section	.nv.shared.reserved.0,"aw",@nobits
	.weak		__nv_reservedSMEM_offset_0_alias
	.size		__nv_reservedSMEM_offset_0_alias, 0, 64
	.other		__nv_reservedSMEM_offset_0_alias,@"STO_CUDA_RESERVED_SHARED STV_DEFAULT"
__nv_reservedSMEM_offset_0_alias:
	.zero		0
	.zero		64


//--------------------- .nv.constant0._Z6kmeansPfiS_iPiS0_ --------------------------
	.section	.nv.constant0._Z6kmeansPfiS_iPiS0_,"a",@progbits
	.sectionflags	@""
	.align	4
.nv.constant0._Z6kmeansPfiS_iPiS0_:
	.zero		944


//--------------------- .nv.constant0._Z18recenter_centroidsPfiPiS_S0_ --------------------------
	.section	.nv.constant0._Z18recenter_centroidsPfiPiS_S0_,"a",@progbits
	.sectionflags	@""
	.align	4
.nv.constant0._Z18recenter_centroidsPfiPiS_S0_:
	.zero		936


//--------------------- .nv.constant0._Z20generate_rand_kernelP17curandStateXORWOWiPf --------------------------
	.section	.nv.constant0._Z20generate_rand_kernelP17curandStateXORWOWiPf,"a",@progbits
	.sectionflags	@""
	.align	4
.nv.constant0._Z20generate_rand_kernelP17curandStateXORWOWiPf:
	.zero		920


//--------------------- .nv.constant0._Z17setup_rand_kernelP17curandStateXORWOWi --------------------------
	.section	.nv.constant0._Z17setup_rand_kernelP17curandStateXORWOWi,"a",@progbits
	.sectionflags	@""
	.align	4
.nv.constant0._Z17setup_rand_kernelP17curandStateXORWOWi:
	.zero		908


//--------------------- SYMBOLS --------------------------

	.type		.nv.reservedSmem.offset0,@object
	.size		.nv.reservedSmem.offset0,0x4
